def attn_fwd(
    Q,
    K,
    V,
    Out,
    Lse,
    sm_scale,
    stride_qz,
    stride_qh,
    stride_qm,
    stride_qk,
    stride_kz,
    stride_kh,
    stride_kn,
    stride_kk,
    stride_vz,
    stride_vh,
    stride_vn,
    stride_vk,
    stride_oz,
    stride_oh,
    stride_om,
    stride_ok,
    seqlen_q,
    seqlen_k,
    BLOCK_M: tl.constexpr,
    BLOCK_N: tl.constexpr,
    HEAD_DIM: tl.constexpr,
    CAUSAL: tl.constexpr,
):
    start_m = tl.program_id(0)
    off_hz = tl.program_id(1)
    q_off = off_hz * stride_qh
    k_off = off_hz * stride_kh
    v_off = off_hz * stride_vh
    offs_m = start_m * BLOCK_M + tl.arange(0, BLOCK_M)
    offs_d = tl.arange(0, HEAD_DIM)
    offs_n = tl.arange(0, BLOCK_N)
    q_ptrs = Q + q_off + offs_m[:, None] * stride_qm + offs_d[None, :] * stride_qk
    k_ptrs = K + k_off + offs_d[:, None] * stride_kk + offs_n[None, :] * stride_kn
    v_ptrs = V + v_off + offs_n[:, None] * stride_vn + offs_d[None, :] * stride_vk
    m_i = tl.full([BLOCK_M], float("-inf"), dtype=tl.float32)
    l_i = tl.zeros([BLOCK_M], dtype=tl.float32) + 1.0
    acc = tl.zeros([BLOCK_M, HEAD_DIM], dtype=tl.float32)
    q = tl.load(q_ptrs)
    acc, l_i, m_i = _attn_fwd_inner(
        acc,
        l_i,
        m_i,
        q,
        k_ptrs,
        v_ptrs,
        sm_scale,
        stride_kn,
        stride_vn,
        start_m,
        seqlen_k,
        BLOCK_M,
        BLOCK_N,
        HEAD_DIM,
        CAUSAL,
    )
    acc = acc / l_i[:, None]
    lse = m_i + tl.math.log2(l_i) / 1.4426950408889634
    o_ptrs = (
        Out
        + off_hz * stride_oh
        + offs_m[:, None] * stride_om
        + offs_d[None, :] * stride_ok
    )
    tl.store(o_ptrs, acc.to(Out.dtype.element_ty))
    tl.store(Lse + off_hz * seqlen_q + offs_m, lse)

# config = {"BLOCK_M": 256, "BLOCK_N": 32, "HEAD_DIM": 128, "arch": "sm_90", "causal": false, "dtype": "fp16", "num_stages": 2, "num_warps": 8}
# arch = sm_90


// ===== COMPILED SASS (sm_90a) =====

	.target	sm_90a

	.elftype	@"ET_EXEC"


//--------------------- .note.nv.tkinfo           --------------------------
	.section	.note.nv.tkinfo,"",@"SHT_NOTE"
	.sectionflags	@"SHF_NOTE_NV_TKINFO"
	.tkinfo
        /*0018*/ 	.word	0x00000002
        /*0030*/ 	.string	""
        /*0030*/ 	.string	"ptxas"
        /*0030*/ 	.string	"Cuda compilation tools, release 13.0, V13.0.88"
        /*0030*/ 	.string	"Build cuda_13.0.r13.0/compiler.36424714_0"
        /*0030*/ 	.string	"-v  -suppress-debug-info  -lineinfo  -arch sm_90a "



//--------------------- .note.nv.cuinfo           --------------------------
	.section	.note.nv.cuinfo,"",@"SHT_NOTE"
	.sectionflags	@"SHF_NOTE_NV_CUINFO"
        /*0018*/ 	.short	0x0002
        /*001a*/ 	.short	0x005a
        /*001c*/ 	.short	0x0082
	.zero		2


//--------------------- .nv.info                  --------------------------
	.section	.nv.info,"",@"SHT_CUDA_INFO"
	.align	4


	//----- nvinfo : EIATTR_REGCOUNT
	.align		4
        /*0000*/ 	.byte	0x04, 0x2f
        /*0002*/ 	.short	(.L_2 - .L_1)
	.align		4
.L_1:
        /*0004*/ 	.word	index@(attn_fwd)
        /*0008*/ 	.word	0x000000ff


	//----- nvinfo : EIATTR_FRAME_SIZE
	.align		4
.L_2:
        /*000c*/ 	.byte	0x04, 0x11
        /*000e*/ 	.short	(.L_4 - .L_3)
	.align		4
.L_3:
        /*0010*/ 	.word	index@(attn_fwd)
        /*0014*/ 	.word	0x00000038


	//----- nvinfo : EIATTR_MIN_STACK_SIZE
	.align		4
.L_4:
        /*0018*/ 	.byte	0x04, 0x12
        /*001a*/ 	.short	(.L_6 - .L_5)
	.align		4
.L_5:
        /*001c*/ 	.word	index@(attn_fwd)
        /*0020*/ 	.word	0x00000038
.L_6:


//--------------------- .nv.compat                --------------------------
	.section	.nv.compat,"",@"SHT_CUDA_COMPAT_INFO"
	.align	4
        /*0000*/ 	.byte	0x02, 0x09, 0x01, 0x00, 0x02, 0x02, 0x04, 0x00, 0x02, 0x05, 0x05, 0x00, 0x03, 0x07, 0x01, 0x01
        /*0010*/ 	.byte	0x02, 0x03, 0x00, 0x00, 0x02, 0x06, 0x01, 0x00, 0x04, 0x0b, 0x08, 0x00, 0x00, 0x00, 0x00, 0x00
        /*0020*/ 	.byte	0x00, 0x00, 0x00, 0x00


//--------------------- .nv.info.attn_fwd         --------------------------
	.section	.nv.info.attn_fwd,"",@"SHT_CUDA_INFO"
	.sectionflags	@""
	.align	4


	//----- nvinfo : EIATTR_CUDA_API_VERSION
	.align		4
        /*0000*/ 	.byte	0x04, 0x37
        /*0002*/ 	.short	(.L_8 - .L_7)
.L_7:
        /*0004*/ 	.word	0x00000082


	//----- nvinfo : EIATTR_KPARAM_INFO
	.align		4
.L_8:
        /*0008*/ 	.byte	0x04, 0x17
        /*000a*/ 	.short	(.L_10 - .L_9)
.L_9:
        /*000c*/ 	.word	0x00000000
        /*0010*/ 	.short	0x0019
        /*0012*/ 	.short	0x0080
        /*0014*/ 	.byte	0x00, 0xf4, 0x21, 0x00


	//----- nvinfo : EIATTR_KPARAM_INFO
	.align		4
.L_10:
        /*0018*/ 	.byte	0x04, 0x17
        /*001a*/ 	.short	(.L_12 - .L_11)
.L_11:
        /*001c*/ 	.word	0x00000000
        /*0020*/ 	.short	0x0018
        /*0022*/ 	.short	0x0078
        /*0024*/ 	.byte	0x00, 0xf4, 0x21, 0x00


	//----- nvinfo : EIATTR_KPARAM_INFO
	.align		4
.L_12:
        /*0028*/ 	.byte	0x04, 0x17
        /*002a*/ 	.short	(.L_14 - .L_13)
.L_13:
        /*002c*/ 	.word	0x00000000
        /*0030*/ 	.short	0x0017
        /*0032*/ 	.short	0x0070
        /*0034*/ 	.byte	0x00, 0xf0, 0x11, 0x00


	//----- nvinfo : EIATTR_KPARAM_INFO
	.align		4
.L_14:
        /*0038*/ 	.byte	0x04, 0x17
        /*003a*/ 	.short	(.L_16 - .L_15)
.L_15:
        /*003c*/ 	.word	0x00000000
        /*0040*/ 	.short	0x0016
        /*0042*/ 	.short	0x006c
        /*0044*/ 	.byte	0x00, 0xf0, 0x11, 0x00


	//----- nvinfo : EIATTR_KPARAM_INFO
	.align		4
.L_16:
        /*0048*/ 	.byte	0x04, 0x17
        /*004a*/ 	.short	(.L_18 - .L_17)
.L_17:
        /*004c*/ 	.word	0x00000000
        /*0050*/ 	.short	0x0015
        /*0052*/ 	.short	0x0068
        /*0054*/ 	.byte	0x00, 0xf0, 0x11, 0x00


	//----- nvinfo : EIATTR_KPARAM_INFO
	.align		4
.L_18:
        /*0058*/ 	.byte	0x04, 0x17
        /*005a*/ 	.short	(.L_20 - .L_19)
.L_19:
        /*005c*/ 	.word	0x00000000
        /*0060*/ 	.short	0x0014
        /*0062*/ 	.short	0x0064
        /*0064*/ 	.byte	0x00, 0xf0, 0x11, 0x00


	//----- nvinfo : EIATTR_KPARAM_INFO
	.align		4
.L_20:
        /*0068*/ 	.byte	0x04, 0x17
        /*006a*/ 	.short	(.L_22 - .L_21)
.L_21:
        /*006c*/ 	.word	0x00000000
        /*0070*/ 	.short	0x0013
        /*0072*/ 	.short	0x0060
        /*0074*/ 	.byte	0x00, 0xf0, 0x11, 0x00


	//----- nvinfo : EIATTR_KPARAM_INFO
	.align		4
.L_22:
        /*0078*/ 	.byte	0x04, 0x17
        /*007a*/ 	.short	(.L_24 - .L_23)
.L_23:
        /*007c*/ 	.word	0x00000000
        /*0080*/ 	.short	0x0012
        /*0082*/ 	.short	0x005c
        /*0084*/ 	.byte	0x00, 0xf0, 0x11, 0x00


	//----- nvinfo : EIATTR_KPARAM_INFO
	.align		4
.L_24:
        /*0088*/ 	.byte	0x04, 0x17
        /*008a*/ 	.short	(.L_26 - .L_25)
.L_25:
        /*008c*/ 	.word	0x00000000
        /*0090*/ 	.short	0x0011
        /*0092*/ 	.short	0x0058
        /*0094*/ 	.byte	0x00, 0xf0, 0x11, 0x00


	//----- nvinfo : EIATTR_KPARAM_INFO
	.align		4
.L_26:
        /*0098*/ 	.byte	0x04, 0x17
        /*009a*/ 	.short	(.L_28 - .L_27)
.L_27:
        /*009c*/ 	.word	0x00000000
        /*00a0*/ 	.short	0x0010
        /*00a2*/ 	.short	0x0054
        /*00a4*/ 	.byte	0x00, 0xf0, 0x11, 0x00


	//----- nvinfo : EIATTR_KPARAM_INFO
	.align		4
.L_28:
        /*00a8*/ 	.byte	0x04, 0x17
        /*00aa*/ 	.short	(.L_30 - .L_29)
.L_29:
        /*00ac*/ 	.word	0x00000000
        /*00b0*/ 	.short	0x000f
        /*00b2*/ 	.short	0x0050
        /*00b4*/ 	.byte	0x00, 0xf0, 0x11, 0x00


	//----- nvinfo : EIATTR_KPARAM_INFO
	.align		4
.L_30:
        /*00b8*/ 	.byte	0x04, 0x17
        /*00ba*/ 	.short	(.L_32 - .L_31)
.L_31:
        /*00bc*/ 	.word	0x00000000
        /*00c0*/ 	.short	0x000e
        /*00c2*/ 	.short	0x004c
        /*00c4*/ 	.byte	0x00, 0xf0, 0x11, 0x00


	//----- nvinfo : EIATTR_KPARAM_INFO
	.align		4
.L_32:
        /*00c8*/ 	.byte	0x04, 0x17
        /*00ca*/ 	.short	(.L_34 - .L_33)
.L_33:
        /*00cc*/ 	.word	0x00000000
        /*00d0*/ 	.short	0x000d
        /*00d2*/ 	.short	0x0048
        /*00d4*/ 	.byte	0x00, 0xf0, 0x11, 0x00


	//----- nvinfo : EIATTR_KPARAM_INFO
	.align		4
.L_34:
        /*00d8*/ 	.byte	0x04, 0x17
        /*00da*/ 	.short	(.L_36 - .L_35)
.L_35:
        /*00dc*/ 	.word	0x00000000
        /*00e0*/ 	.short	0x000c
        /*00e2*/ 	.short	0x0044
        /*00e4*/ 	.byte	0x00, 0xf0, 0x11, 0x00


	//----- nvinfo : EIATTR_KPARAM_INFO
	.align		4
.L_36:
        /*00e8*/ 	.byte	0x04, 0x17
        /*00ea*/ 	.short	(.L_38 - .L_37)
.L_37:
        /*00ec*/ 	.word	0x00000000
        /*00f0*/ 	.short	0x000b
        /*00f2*/ 	.short	0x0040
        /*00f4*/ 	.byte	0x00, 0xf0, 0x11, 0x00


	//----- nvinfo : EIATTR_KPARAM_INFO
	.align		4
.L_38:
        /*00f8*/ 	.byte	0x04, 0x17
        /*00fa*/ 	.short	(.L_40 - .L_39)
.L_39:
        /*00fc*/ 	.word	0x00000000
        /*0100*/ 	.short	0x000a
        /*0102*/ 	.short	0x003c
        /*0104*/ 	.byte	0x00, 0xf0, 0x11, 0x00


	//----- nvinfo : EIATTR_KPARAM_INFO
	.align		4
.L_40:
        /*0108*/ 	.byte	0x04, 0x17
        /*010a*/ 	.short	(.L_42 - .L_41)
.L_41:
        /*010c*/ 	.word	0x00000000
        /*0110*/ 	.short	0x0009
        /*0112*/ 	.short	0x0038
        /*0114*/ 	.byte	0x00, 0xf0, 0x11, 0x00


	//----- nvinfo : EIATTR_KPARAM_INFO
	.align		4
.L_42:
        /*0118*/ 	.byte	0x04, 0x17
        /*011a*/ 	.short	(.L_44 - .L_43)
.L_43:
        /*011c*/ 	.word	0x00000000
        /*0120*/ 	.short	0x0008
        /*0122*/ 	.short	0x0034
        /*0124*/ 	.byte	0x00, 0xf0, 0x11, 0x00


	//----- nvinfo : EIATTR_KPARAM_INFO
	.align		4
.L_44:
        /*0128*/ 	.byte	0x04, 0x17
        /*012a*/ 	.short	(.L_46 - .L_45)
.L_45:
        /*012c*/ 	.word	0x00000000
        /*0130*/ 	.short	0x0007
        /*0132*/ 	.short	0x0030
        /*0134*/ 	.byte	0x00, 0xf0, 0x11, 0x00


	//----- nvinfo : EIATTR_KPARAM_INFO
	.align		4
.L_46:
        /*0138*/ 	.byte	0x04, 0x17
        /*013a*/ 	.short	(.L_48 - .L_47)
.L_47:
        /*013c*/ 	.word	0x00000000
        /*0140*/ 	.short	0x0006
        /*0142*/ 	.short	0x002c
        /*0144*/ 	.byte	0x00, 0xf0, 0x11, 0x00


	//----- nvinfo : EIATTR_KPARAM_INFO
	.align		4
.L_48:
        /*0148*/ 	.byte	0x04, 0x17
        /*014a*/ 	.short	(.L_50 - .L_49)
.L_49:
        /*014c*/ 	.word	0x00000000
        /*0150*/ 	.short	0x0005
        /*0152*/ 	.short	0x0028
        /*0154*/ 	.byte	0x00, 0xf0, 0x11, 0x00


	//----- nvinfo : EIATTR_KPARAM_INFO
	.align		4
.L_50:
        /*0158*/ 	.byte	0x04, 0x17
        /*015a*/ 	.short	(.L_52 - .L_51)
.L_51:
        /*015c*/ 	.word	0x00000000
        /*0160*/ 	.short	0x0004
        /*0162*/ 	.short	0x0020
        /*0164*/ 	.byte	0x00, 0xf4, 0x21, 0x00


	//----- nvinfo : EIATTR_KPARAM_INFO
	.align		4
.L_52:
        /*0168*/ 	.byte	0x04, 0x17
        /*016a*/ 	.short	(.L_54 - .L_53)
.L_53:
        /*016c*/ 	.word	0x00000000
        /*0170*/ 	.short	0x0003
        /*0172*/ 	.short	0x0018
        /*0174*/ 	.byte	0x00, 0xf4, 0x21, 0x00


	//----- nvinfo : EIATTR_KPARAM_INFO
	.align		4
.L_54:
        /*0178*/ 	.byte	0x04, 0x17
        /*017a*/ 	.short	(.L_56 - .L_55)
.L_55:
        /*017c*/ 	.word	0x00000000
        /*0180*/ 	.short	0x0002
        /*0182*/ 	.short	0x0010
        /*0184*/ 	.byte	0x00, 0xf4, 0x21, 0x00


	//----- nvinfo : EIATTR_KPARAM_INFO
	.align		4
.L_56:
        /*0188*/ 	.byte	0x04, 0x17
        /*018a*/ 	.short	(.L_58 - .L_57)
.L_57:
        /*018c*/ 	.word	0x00000000
        /*0190*/ 	.short	0x0001
        /*0192*/ 	.short	0x0008
        /*0194*/ 	.byte	0x00, 0xf4, 0x21, 0x00


	//----- nvinfo : EIATTR_KPARAM_INFO
	.align		4
.L_58:
        /*0198*/ 	.byte	0x04, 0x17
        /*019a*/ 	.short	(.L_60 - .L_59)
.L_59:
        /*019c*/ 	.word	0x00000000
        /*01a0*/ 	.short	0x0000
        /*01a2*/ 	.short	0x0000
        /*01a4*/ 	.byte	0x00, 0xf4, 0x21, 0x00


	//----- nvinfo : EIATTR_SPARSE_MMA_MASK
	.align		4
.L_60:
        /*01a8*/ 	.byte	0x03, 0x50
        /*01aa*/ 	.short	0x0000


	//----- nvinfo : EIATTR_MAXREG_COUNT
	.align		4
        /*01ac*/ 	.byte	0x03, 0x1b
        /*01ae*/ 	.short	0x00ff


	//----- nvinfo : EIATTR_NUM_BARRIERS
	.align		4
        /*01b0*/ 	.byte	0x02, 0x4c
        /*01b2*/ 	.byte	0x01
	.zero		1


	//----- nvinfo : EIATTR_ANNOTATIONS
	.align		4
        /*01b4*/ 	.byte	0x04, 0x55
        /*01b6*/ 	.short	(.L_62 - .L_61)


	//   ....[0]....
.L_61:
        /*01b8*/ 	.word	0x00000001
        /*01bc*/ 	.byte	0x00, 0x34, 0x00, 0x00, 0x01, 0x00, 0x00, 0x00, 0xd0, 0x36, 0x00, 0x00, 0x01, 0x00, 0x00, 0x00
        /*01cc*/ 	.byte	0x10, 0x37, 0x00, 0x00, 0x01, 0x00, 0x00, 0x00, 0x10, 0x38, 0x00, 0x00, 0x01, 0x00, 0x00, 0x00
        /*01dc*/ 	.byte	0x40, 0x41, 0x00, 0x00, 0x01, 0x00, 0x00, 0x00, 0x50, 0x41, 0x00, 0x00, 0x01, 0x00, 0x00, 0x00
        /*01ec*/ 	.byte	0x60, 0x41, 0x00, 0x00, 0x01, 0x00, 0x00, 0x00, 0x80, 0x41, 0x00, 0x00, 0x01, 0x00, 0x00, 0x00
        /*01fc*/ 	.byte	0xa0, 0x43, 0x00, 0x00, 0x01, 0x00, 0x00, 0x00, 0x60, 0x44, 0x00, 0x00, 0x01, 0x00, 0x00, 0x00
        /*020c*/ 	.byte	0x90, 0x44, 0x00, 0x00, 0x01, 0x00, 0x00, 0x00, 0xe0, 0x44, 0x00, 0x00, 0x01, 0x00, 0x00, 0x00
        /*021c*/ 	.byte	0x60, 0x60, 0x00, 0x00, 0x01, 0x00, 0x00, 0x00, 0x80, 0x60, 0x00, 0x00, 0x01, 0x00, 0x00, 0x00
        /*022c*/ 	.byte	0xa0, 0x60, 0x00, 0x00, 0x01, 0x00, 0x00, 0x00, 0xb0, 0x60, 0x00, 0x00, 0x01, 0x00, 0x00, 0x00
        /*023c*/ 	.byte	0xd0, 0x60, 0x00, 0x00, 0x01, 0x00, 0x00, 0x00, 0xe0, 0x60, 0x00, 0x00


	//----- nvinfo : EIATTR_MERCURY_ISA_VERSION
	.align		4
.L_62:
        /*0248*/ 	.byte	0x03, 0x5f
        /*024a*/ 	.short	0x0101


	//----- nvinfo : EIATTR_COOP_GROUP_MASK_REGIDS
	.align		4
        /*024c*/ 	.byte	0x04, 0x29
        /*024e*/ 	.short	(.L_64 - .L_63)


	//   ....[0]....
.L_63:
        /*0250*/ 	.word	0xffffffff


	//   ....[1]....
        /*0254*/ 	.word	0xffffffff


	//   ....[2]....
        /*0258*/ 	.word	0xffffffff


	//   ....[3]....
        /*025c*/ 	.word	0xffffffff


	//   ....[4]....
        /*0260*/ 	.word	0xffffffff


	//   ....[5]....
        /*0264*/ 	.word	0xffffffff


	//   ....[6]....
        /*0268*/ 	.word	0xffffffff


	//   ....[7]....
        /*026c*/ 	.word	0xffffffff


	//   ....[8]....
        /*0270*/ 	.word	0xffffffff


	//   ....[9]....
        /*0274*/ 	.word	0xffffffff


	//   ....[10]....
        /*0278*/ 	.word	0xffffffff


	//   ....[11]....
        /*027c*/ 	.word	0xffffffff


	//   ....[12]....
        /*0280*/ 	.word	0xffffffff


	//   ....[13]....
        /*0284*/ 	.word	0xffffffff


	//   ....[14]....
        /*0288*/ 	.word	0xffffffff


	//   ....[15]....
        /*028c*/ 	.word	0xffffffff


	//----- nvinfo : EIATTR_COOP_GROUP_INSTR_OFFSETS
	.align		4
.L_64:
        /*0290*/ 	.byte	0x04, 0x28
        /*0292*/ 	.short	(.L_66 - .L_65)


	//   ....[0]....
.L_65:
        /*0294*/ 	.word	0x00004ac0


	//   ....[1]....
        /*0298*/ 	.word	0x00004b80


	//   ....[2]....
        /*029c*/ 	.word	0x00004c10


	//   ....[3]....
        /*02a0*/ 	.word	0x00004d60


	//   ....[4]....
        /*02a4*/ 	.word	0x00004e10


	//   ....[5]....
        /*02a8*/ 	.word	0x00004fa0


	//   ....[6]....
        /*02ac*/ 	.word	0x00005030


	//   ....[7]....
        /*02b0*/ 	.word	0x00005120


	//   ....[8]....
        /*02b4*/ 	.word	0x00006240


	//   ....[9]....
        /*02b8*/ 	.word	0x00006250


	//   ....[10]....
        /*02bc*/ 	.word	0x00006260


	//   ....[11]....
        /*02c0*/ 	.word	0x00006270


	//   ....[12]....
        /*02c4*/ 	.word	0x000062d0


	//   ....[13]....
        /*02c8*/ 	.word	0x000062e0


	//   ....[14]....
        /*02cc*/ 	.word	0x000062f0


	//   ....[15]....
        /*02d0*/ 	.word	0x00006300


	//----- nvinfo : EIATTR_EXIT_INSTR_OFFSETS
	.align		4
.L_66:
        /*02d4*/ 	.byte	0x04, 0x1c
        /*02d6*/ 	.short	(.L_68 - .L_67)


	//   ....[0]....
.L_67:
        /*02d8*/ 	.word	0x0000c570


	//----- nvinfo : EIATTR_REQNTID
	.align		4
.L_68:
        /*02dc*/ 	.byte	0x04, 0x10
        /*02de*/ 	.short	(.L_70 - .L_69)
.L_69:
        /*02e0*/ 	.word	0x00000100
        /*02e4*/ 	.word	0x00000001
        /*02e8*/ 	.word	0x00000001


	//----- nvinfo : EIATTR_CBANK_PARAM_SIZE
	.align		4
.L_70:
        /*02ec*/ 	.byte	0x03, 0x19
        /*02ee*/ 	.short	0x0088


	//----- nvinfo : EIATTR_PARAM_CBANK
	.align		4
        /*02f0*/ 	.byte	0x04, 0x0a
        /*02f2*/ 	.short	(.L_72 - .L_71)
	.align		4
.L_71:
        /*02f4*/ 	.word	index@(.nv.constant0.attn_fwd)
        /*02f8*/ 	.short	0x0210
        /*02fa*/ 	.short	0x0088


	//----- nvinfo : EIATTR_SW_WAR
	.align		4
.L_72:
        /*02fc*/ 	.byte	0x04, 0x36
        /*02fe*/ 	.short	(.L_74 - .L_73)
.L_73:
        /*0300*/ 	.word	0x00000008
.L_74:


//--------------------- .nv.callgraph             --------------------------
	.section	.nv.callgraph,"",@"SHT_CUDA_CALLGRAPH"
	.align	4
	.sectionentsize	8
	.align		4
        /*0000*/ 	.word	0x00000000
	.align		4
        /*0004*/ 	.word	0xffffffff
	.align		4
        /*0008*/ 	.word	0x00000000
	.align		4
        /*000c*/ 	.word	0xfffffffe
	.align		4
        /*0010*/ 	.word	0x00000000
	.align		4
        /*0014*/ 	.word	0xfffffffd
	.align		4
        /*0018*/ 	.word	0x00000000
	.align		4
        /*001c*/ 	.word	0xfffffffc


//--------------------- .nv.constant4             --------------------------
	.section	.nv.constant4,"a",@progbits
	.align	8
	.align		8
.nv.constant4:
        /*0000*/ 	.dword	_$_str


//--------------------- .text.attn_fwd            --------------------------
	.section	.text.attn_fwd,"ax",@progbits
	.align	128
        .global         attn_fwd
        .type           attn_fwd,@function
        .size           attn_fwd,(.L_x_3 - attn_fwd)
        .other          attn_fwd,@"STO_CUDA_ENTRY STV_DEFAULT"
attn_fwd:
.text.attn_fwd:
[----:B------:R-:W0:Y:S01]  /*0000*/  LDC R1, c[0x0][0x28] ;  /* 0x00000a00ff017b82 */ /* 0x000e220000000800 */
[----:B------:R-:W1:Y:S07]  /*0010*/  S2R R248, SR_TID.X ;  /* 0x0000000000f87919 */ /* 0x000e6e0000002100 */
[----:B------:R-:W2:Y:S01]  /*0020*/  S2UR UR5, SR_CTAID.Y ;  /* 0x00000000000579c3 */ /* 0x000ea20000002600 */
[----:B------:R-:W-:Y:S01]  /*0030*/  ULDC.64 UR6, c[0x0][0x240] ;  /* 0x0000900000067ab9 */ /* 0x000fe20000000a00 */
[----:B------:R-:W-:Y:S01]  /*0040*/  ULDC.64 UR12, c[0x0][0x208] ;  /* 0x00008200000c7ab9 */ /* 0x000fe20000000a00 */
[----:B------:R-:W3:Y:S01]  /*0050*/  S2R R3, SR_CTAID.X ;  /* 0x0000000000037919 */ /* 0x000ee20000002500 */
[----:B0-----:R-:W-:-:S04]  /*0060*/  IADD3 R1, R1, -0x38, RZ ;  /* 0xffffffc801017810 */ /* 0x001fc80007ffe0ff */
[----:B------:R-:W0:Y:S08]  /*0070*/  LDC.64 R4, c[0x0][0x210] ;  /* 0x00008400ff047b82 */ /* 0x000e300000000a00 */
[----:B------:R-:W4:Y:S01]  /*0080*/  LDC R15, c[0x0][0x248] ;  /* 0x00009200ff0f7b82 */ /* 0x000f220000000800 */
[----:B--2---:R-:W-:-:S07]  /*0090*/  UIMAD UR6, UR5, UR6, URZ ;  /* 0x00000006050672a4 */ /* 0x004fce000f8e023f */
[----:B------:R-:W2:Y:S01]  /*00a0*/  LDC R250, c[0x0][0x280] ;  /* 0x0000a000fffa7b82 */ /* 0x000ea20000000800 */
[----:B------:R-:W-:Y:S01]  /*00b0*/  USHF.L.U32 UR4, UR6, 0x1, URZ ;  /* 0x0000000106047899 */ /* 0x000fe2000800063f */
[----:B-1----:R-:W-:-:S04]  /*00c0*/  LOP3.LUT R0, R248, 0xff, RZ, 0xc0, !PT ;  /* 0x000000fff8007812 */ /* 0x002fc800078ec0ff */
[----:B---3--:R-:W-:-:S05]  /*00d0*/  LEA R2, R3, R0, 0x8 ;  /* 0x0000000003027211 */ /* 0x008fca00078e40ff */
[----:B------:R-:W-:Y:S01]  /*00e0*/  IMAD R2, R2, UR7, RZ ;  /* 0x0000000702027c24 */ /* 0x000fe2000f8e02ff */
[----:B------:R-:W-:Y:S01]  /*00f0*/  UIMAD.WIDE UR6, UR6, 0x2, URZ ;  /* 0x00000002060678a5 */ /* 0x000fe2000f8e023f */
[C---:B----4-:R-:W-:Y:S02]  /*0100*/  SHF.L.U32 R7, R15.reuse, 0x4, RZ ;  /* 0x000000040f077819 */ /* 0x050fe400000006ff */
[C---:B------:R-:W-:Y:S01]  /*0110*/  IMAD.SHL.U32 R239, R2.reuse, 0x2, RZ ;  /* 0x0000000202ef7824 */ /* 0x040fe200078e00ff */
[----:B------:R-:W-:Y:S01]  /*0120*/  SHF.L.U32 R3, R15, 0x3, RZ ;  /* 0x000000030f037819 */ /* 0x000fe200000006ff */
[----:B------:R-:W-:-:S03]  /*0130*/  IMAD.HI R2, R2, 0x2, RZ ;  /* 0x0000000202027827 */ /* 0x000fc600078e02ff */
[----:B0-----:R-:W-:-:S04]  /*0140*/  IADD3 R238, P0, P1, R239, UR4, R4 ;  /* 0x00000004efee7c10 */ /* 0x001fc8000f91e004 */
[----:B------:R-:W-:Y:S02]  /*0150*/  IADD3.X R239, R2, UR7, R5, P0, P1 ;  /* 0x0000000702ef7c10 */ /* 0x000fe400087e2405 */
[CC--:B------:R-:W-:Y:S01]  /*0160*/  LEA R6, P1, R15.reuse, R238.reuse, 0x5 ;  /* 0x000000ee0f067211 */ /* 0x0c0fe200078228ff */
[C---:B------:R-:W-:Y:S01]  /*0170*/  IMAD R21, R15.reuse, 0x14, RZ ;  /* 0x000000140f157824 */ /* 0x040fe200078e02ff */
[CC--:B------:R-:W-:Y:S02]  /*0180*/  LEA R4, P0, R15.reuse, R238.reuse, 0x4 ;  /* 0x000000ee0f047211 */ /* 0x0c0fe400078020ff */
[C---:B------:R-:W-:Y:S01]  /*0190*/  SHF.L.U32 R11, R15.reuse, 0x6, RZ ;  /* 0x000000060f0b7819 */ /* 0x040fe200000006ff */
[----:B------:R-:W-:Y:S01]  /*01a0*/  IMAD.SHL.U32 R9, R15, 0x20, RZ ;  /* 0x000000200f097824 */ /* 0x000fe200078e00ff */
[-C--:B------:R-:W-:Y:S01]  /*01b0*/  LEA.HI.X.SX32 R7, R7, R239.reuse, 0x1, P1 ;  /* 0x000000ef07077211 */ /* 0x080fe200008f0eff */
[C---:B------:R-:W-:Y:S01]  /*01c0*/  IMAD R19, R15.reuse, 0xa, RZ ;  /* 0x0000000a0f137824 */ /* 0x040fe200078e02ff */
[CC--:B------:R-:W-:Y:S01]  /*01d0*/  LEA R10, P1, R15.reuse, R238.reuse, 0x7 ;  /* 0x000000ee0f0a7211 */ /* 0x0c0fe200078238ff */
[----:B------:R-:W-:Y:S01]  /*01e0*/  IMAD R17, R15, 0x5, RZ ;  /* 0x000000050f117824 */ /* 0x000fe200078e02ff */
[-C--:B------:R-:W-:Y:S01]  /*01f0*/  LEA.HI.X.SX32 R5, R3, R239.reuse, 0x1, P0 ;  /* 0x000000ef03057211 */ /* 0x080fe200000f0eff */
[C---:B------:R-:W-:Y:S01]  /*0200*/  IMAD R13, R15.reuse, 0x90, RZ ;  /* 0x000000900f0d7824 */ /* 0x040fe200078e02ff */
[----:B------:R-:W-:Y:S01]  /*0210*/  LEA R8, P0, R15, R238, 0x6 ;  /* 0x000000ee0f087211 */ /* 0x000fe200078030ff */
[----:B------:R0:W3:Y:S01]  /*0220*/  LDG.E.U16 R3, desc[UR12][R6.64] ;  /* 0x0000000c06037981 */ /* 0x0000e2000c1e1500 */
[----:B------:R-:W-:-:S02]  /*0230*/  LEA.HI.X.SX32 R11, R11, R239, 0x1, P1 ;  /* 0x000000ef0b0b7211 */ /* 0x000fc400008f0eff */
[-C--:B------:R-:W-:Y:S01]  /*0240*/  IADD3 R240, P1, R21, R238.reuse, RZ ;  /* 0x000000ee15f07210 */ /* 0x080fe20007f3e0ff */
[----:B------:R-:W-:Y:S01]  /*0250*/  IMAD R233, R15, 0xc0, RZ ;  /* 0x000000c00fe97824 */ /* 0x000fe200078e02ff */
[-C--:B------:R-:W-:Y:S01]  /*0260*/  LEA.HI.X.SX32 R9, R9, R239.reuse, 0x1, P0 ;  /* 0x000000ef09097211 */ /* 0x080fe200000f0eff */
[----:B------:R-:W-:Y:S01]  /*0270*/  IMAD R203, R15, 0x48, RZ ;  /* 0x000000480fcb7824 */ /* 0x000fe200078e02ff */
[CC--:B------:R-:W-:Y:S01]  /*0280*/  LEA.HI.X.SX32 R241, R19.reuse, R239.reuse, 0x1, P1 ;  /* 0x000000ef13f17211 */ /* 0x0c0fe200008f0eff */
[----:B------:R1:W4:Y:S01]  /*0290*/  LDG.E.U16 R245, desc[UR12][R10.64] ;  /* 0x0000000c0af57981 */ /* 0x000322000c1e1500 */
[-C--:B0-----:R-:W-:Y:S01]  /*02a0*/  IADD3 R6, P0, R19, R238.reuse, RZ ;  /* 0x000000ee13067210 */ /* 0x081fe20007f1e0ff */
[----:B------:R-:W-:Y:S01]  /*02b0*/  IMAD R19, R15, 0x50, RZ ;  /* 0x000000500f137824 */ /* 0x000fe200078e02ff */
[-C--:B------:R-:W-:Y:S01]  /*02c0*/  IADD3 R12, P2, R13, R238.reuse, RZ ;  /* 0x000000ee0d0c7210 */ /* 0x080fe20007f5e0ff */
[----:B------:R-:W-:Y:S01]  /*02d0*/  IMAD R23, R15, 0xa0, RZ ;  /* 0x000000a00f177824 */ /* 0x000fe200078e02ff */
[-C--:B------:R-:W-:Y:S01]  /*02e0*/  LEA.HI.X.SX32 R7, R17, R239.reuse, 0x1, P0 ;  /* 0x000000ef11077211 */ /* 0x080fe200000f0eff */
[----:B------:R-:W-:Y:S01]  /*02f0*/  IMAD R17, R15, 0x28, RZ ;  /* 0x000000280f117824 */ /* 0x000fe200078e02ff */
[-C--:B------:R-:W-:Y:S01]  /*0300*/  IADD3 R232, P6, R233, R238.reuse, RZ ;  /* 0x000000eee9e87210 */ /* 0x080fe20007fde0ff */
[----:B------:R-:W-:Y:S01]  /*0310*/  IMAD R195, R15, 0x60, RZ ;  /* 0x000000600fc37824 */ /* 0x000fe200078e02ff */
[-C--:B-1----:R-:W-:Y:S01]  /*0320*/  IADD3 R10, P1, R19, R238.reuse, RZ ;  /* 0x000000ee130a7210 */ /* 0x082fe20007f3e0ff */
[----:B------:R-:W-:Y:S01]  /*0330*/  IMAD R217, R15, 0x70, RZ ;  /* 0x000000700fd97824 */ /* 0x000fe200078e02ff */
[-C--:B------:R-:W-:Y:S01]  /*0340*/  LEA.HI.X.SX32 R13, R203, R239.reuse, 0x1, P2 ;  /* 0x000000efcb0d7211 */ /* 0x080fe200010f0eff */
[----:B------:R-:W-:Y:S01]  /*0350*/  IMAD R235, R15, 0xf0, RZ ;  /* 0x000000f00feb7824 */ /* 0x000fe200078e02ff */
[-C--:B------:R-:W-:Y:S01]  /*0360*/  LEA.HI.X.SX32 R11, R17, R239.reuse, 0x1, P1 ;  /* 0x000000ef110b7211 */ /* 0x080fe200008f0eff */
[----:B------:R-:W-:Y:S01]  /*0370*/  IMAD R129, R15, 0x30, RZ ;  /* 0x000000300f817824 */ /* 0x000fe200078e02ff */
[-C--:B------:R-:W-:Y:S01]  /*0380*/  IADD3 R16, P2, R23, R238.reuse, RZ ;  /* 0x000000ee17107210 */ /* 0x080fe20007f5e0ff */
[----:B------:R-:W-:Y:S01]  /*0390*/  IMAD R199, R15, 0x38, RZ ;  /* 0x000000380fc77824 */ /* 0x000fe200078e02ff */
[-C--:B------:R-:W-:Y:S01]  /*03a0*/  IADD3 R234, P1, R195, R238.reuse, RZ ;  /* 0x000000eec3ea7210 */ /* 0x080fe20007f3e0ff */
[----:B------:R-:W-:Y:S01]  /*03b0*/  IMAD R229, R15, 0xe0, RZ ;  /* 0x000000e00fe57824 */ /* 0x000fe200078e02ff */
[-C--:B------:R-:W-:Y:S01]  /*03c0*/  LEA.HI.X.SX32 R233, R195, R239.reuse, 0x1, P6 ;  /* 0x000000efc3e97211 */ /* 0x080fe200030f0eff */
[----:B------:R-:W5:Y:S01]  /*03d0*/  LDG.E.U16 R5, desc[UR12][R4.64] ;  /* 0x0000000c04057981 */ /* 0x000f62000c1e1500 */
[----:B------:R-:W-:Y:S01]  /*03e0*/  IMAD R227, R15, 0xc2, RZ ;  /* 0x000000c20fe37824 */ /* 0x000fe200078e02ff */
[-C--:B------:R-:W-:Y:S01]  /*03f0*/  IADD3 R128, P6, R217, R238.reuse, RZ ;  /* 0x000000eed9807210 */ /* 0x080fe20007fde0ff */
[----:B------:R-:W-:Y:S01]  /*0400*/  IMAD R231, R15, 0xd0, RZ ;  /* 0x000000d00fe77824 */ /* 0x000fe200078e02ff */
[-C--:B------:R-:W-:Y:S01]  /*0410*/  IADD3 R226, P3, R235, R238.reuse, RZ ;  /* 0x000000eeebe27210 */ /* 0x080fe20007f7e0ff */
[----:B------:R-:W-:Y:S01]  /*0420*/  IMAD R211, R15, 0x61, RZ ;  /* 0x000000610fd37824 */ /* 0x000fe200078e02ff */
[----:B------:R-:W-:Y:S01]  /*0430*/  IADD3 R236, P4, R129, R238, RZ ;  /* 0x000000ee81ec7210 */ /* 0x000fe20007f9e0ff */
[----:B------:R-:W-:Y:S01]  /*0440*/  IMAD R25, R15, 0xb0, RZ ;  /* 0x000000b00f197824 */ /* 0x000fe200078e02ff */
[-C--:B------:R-:W-:Y:S01]  /*0450*/  LEA.HI.X.SX32 R235, R129, R239.reuse, 0x1, P1 ;  /* 0x000000ef81eb7211 */ /* 0x080fe200008f0eff */
[----:B------:R-:W-:Y:S01]  /*0460*/  IMAD R187, R15, 0x12, RZ ;  /* 0x000000120fbb7824 */ /* 0x000fe200078e02ff */
[----:B------:R0:W4:Y:S01]  /*0470*/  LDG.E.U16 R4, desc[UR12][R8.64] ;  /* 0x0000000c08047981 */ /* 0x000122000c1e1500 */
[----:B------:R-:W-:-:S02]  /*0480*/  LEA.HI.X.SX32 R129, R199, R239, 0x1, P6 ;  /* 0x000000efc7817211 */ /* 0x000fc400030f0eff */
[-C--:B------:R-:W-:Y:S01]  /*0490*/  IADD3 R216, P6, R227, R238.reuse, RZ ;  /* 0x000000eee3d87210 */ /* 0x080fe20007fde0ff */
[----:B------:R-:W-:Y:S01]  /*04a0*/  IMAD R213, R15, 0x68, RZ ;  /* 0x000000680fd57824 */ /* 0x000fe200078e02ff */
[-C--:B------:R-:W-:Y:S01]  /*04b0*/  IADD3 R230, P5, R231, R238.reuse, RZ ;  /* 0x000000eee7e67210 */ /* 0x080fe20007fbe0ff */
[----:B------:R-:W-:Y:S01]  /*04c0*/  IMAD R214, R15, 0xd2, RZ ;  /* 0x000000d20fd67824 */ /* 0x000fe200078e02ff */
[----:B------:R1:W4:Y:S01]  /*04d0*/  LDG.E.U16 R244, desc[UR12][R12.64] ;  /* 0x0000000c0cf47981 */ /* 0x000322000c1e1500 */
[-C--:B0-----:R-:W-:Y:S01]  /*04e0*/  IADD3 R8, P0, R17, R238.reuse, RZ ;  /* 0x000000ee11087210 */ /* 0x081fe20007f1e0ff */
[----:B------:R-:W-:Y:S01]  /*04f0*/  IMAD R68, R15, 0x18, RZ ;  /* 0x000000180f447824 */ /* 0x000fe200078e02ff */
[-C--:B------:R-:W-:Y:S01]  /*0500*/  LEA.HI.X.SX32 R17, R19, R239.reuse, 0x1, P2 ;  /* 0x000000ef13117211 */ /* 0x080fe200010f0eff */
[----:B------:R-:W-:Y:S01]  /*0510*/  IMAD R221, R15, 0xa2, RZ ;  /* 0x000000a20fdd7824 */ /* 0x000fe200078e02ff */
[-C--:B------:R-:W-:Y:S01]  /*0520*/  IADD3 R228, P2, R229, R238.reuse, RZ ;  /* 0x000000eee5e47210 */ /* 0x080fe20007f5e0ff */
[----:B------:R-:W-:Y:S01]  /*0530*/  IMAD R151, R15, 0x58, RZ ;  /* 0x000000580f977824 */ /* 0x000fe200078e02ff */
[-C--:B------:R-:W-:Y:S01]  /*0540*/  LEA.HI.X.SX32 R9, R21, R239.reuse, 0x1, P0 ;  /* 0x000000ef15097211 */ /* 0x080fe200000f0eff */
[----:B------:R-:W-:Y:S01]  /*0550*/  IMAD R120, R15, 0x78, RZ ;  /* 0x000000780f787824 */ /* 0x000fe200078e02ff */
[-C--:B------:R-:W-:Y:S01]  /*0560*/  LEA.HI.X.SX32 R229, R217, R239.reuse, 0x1, P2 ;  /* 0x000000efd9e57211 */ /* 0x080fe200010f0eff */
[----:B------:R-:W-:Y:S01]  /*0570*/  IMAD R223, R15, 0x92, RZ ;  /* 0x000000920fdf7824 */ /* 0x000fe200078e02ff */
[-C--:B------:R-:W-:Y:S01]  /*0580*/  LEA.HI.X.SX32 R217, R211, R239.reuse, 0x1, P6 ;  /* 0x000000efd3d97211 */ /* 0x080fe200030f0eff */
[----:B------:R-:W-:Y:S01]  /*0590*/  IMAD R99, R15, 0x9, RZ ;  /* 0x000000090f637824 */ /* 0x000fe200078e02ff */
[-C--:B-1----:R-:W-:Y:S01]  /*05a0*/  IADD3 R12, P0, R25, R238.reuse, RZ ;  /* 0x000000ee190c7210 */ /* 0x082fe20007f1e0ff */
[----:B------:R-:W-:Y:S01]  /*05b0*/  IMAD R113, R15, 0x1c, RZ ;  /* 0x0000001c0f717824 */ /* 0x000fe200078e02ff */
[-C--:B------:R-:W-:Y:S01]  /*05c0*/  IADD3 R210, P6, R187, R238.reuse, RZ ;  /* 0x000000eebbd27210 */ /* 0x080fe20007fde0ff */
[----:B------:R-:W-:Y:S01]  /*05d0*/  IMAD R212, R15, 0xe2, RZ ;  /* 0x000000e20fd47824 */ /* 0x000fe200078e02ff */
[-C--:B------:R-:W-:Y:S01]  /*05e0*/  IADD3 R194, P1, R199, R238.reuse, RZ ;  /* 0x000000eec7c27210 */ /* 0x080fe20007f3e0ff */
[----:B------:R-:W-:Y:S01]  /*05f0*/  IMAD R185, R15, 0x42, RZ ;  /* 0x000000420fb97824 */ /* 0x000fe200078e02ff */
[-C--:B------:R-:W-:Y:S01]  /*0600*/  LEA.HI.X.SX32 R231, R213, R239.reuse, 0x1, P5 ;  /* 0x000000efd5e77211 */ /* 0x080fe200028f0eff */
[C---:B------:R-:W-:Y:S01]  /*0610*/  IMAD R219, R15.reuse, 0xb2, RZ ;  /* 0x000000b20fdb7824 */ /* 0x040fe200078e02ff */
[-C--:B------:R-:W-:Y:S01]  /*0620*/  IADD3 R214, P2, R214, R238.reuse, RZ ;  /* 0x000000eed6d67210 */ /* 0x080fe20007f5e0ff */
[C---:B------:R-:W-:Y:S01]  /*0630*/  IMAD R215, R15.reuse, 0x69, RZ ;  /* 0x000000690fd77824 */ /* 0x040fe200078e02ff */
[-C--:B------:R-:W-:Y:S01]  /*0640*/  LEA.HI.X.SX32 R237, R68, R239.reuse, 0x1, P4 ;  /* 0x000000ef44ed7211 */ /* 0x080fe200020f0eff */
[----:B------:R-:W-:Y:S01]  /*0650*/  IMAD R207, R15, 0x51, RZ ;  /* 0x000000510fcf7824 */ /* 0x000fe200078e02ff */
[-C--:B------:R-:W-:Y:S01]  /*0660*/  IADD3 R220, P5, R221, R238.reuse, RZ ;  /* 0x000000eedddc7210 */ /* 0x080fe20007fbe0ff */
[----:B------:R-:W-:Y:S01]  /*0670*/  IMAD R173, R15, 0x22, RZ ;  /* 0x000000220fad7824 */ /* 0x000fe200078e02ff */
[-C--:B------:R-:W-:Y:S01]  /*0680*/  LEA.HI.X.SX32 R13, R151, R239.reuse, 0x1, P0 ;  /* 0x000000ef970d7211 */ /* 0x080fe200000f0eff */
[----:B------:R-:W-:Y:S01]  /*0690*/  IMAD R205, R15, 0x49, RZ ;  /* 0x000000490fcd7824 */ /* 0x000fe200078e02ff */
[-C--:B------:R-:W-:Y:S01]  /*06a0*/  IADD3 R222, P4, R223, R238.reuse, RZ ;  /* 0x000000eedfde7210 */ /* 0x080fe20007f9e0ff */
[C---:B------:R-:W-:Y:S01]  /*06b0*/  IMAD R18, R15.reuse, 0x71, RZ ;  /* 0x000000710f127824 */ /* 0x040fe200078e02ff */
[-C--:B------:R-:W-:Y:S01]  /*06c0*/  LEA.HI.X.SX32 R227, R120, R239.reuse, 0x1, P3 ;  /* 0x000000ef78e37211 */ /* 0x080fe200018f0eff */
[----:B------:R-:W-:Y:S01]  /*06d0*/  IMAD R191, R15, 0x21, RZ ;  /* 0x000000210fbf7824 */ /* 0x000fe200078e02ff */
[-C--:B------:R-:W-:Y:S01]  /*06e0*/  LEA.HI.X.SX32 R211, R99, R239.reuse, 0x1, P6 ;  /* 0x000000ef63d37211 */ /* 0x080fe200030f0eff */
[----:B------:R-:W-:Y:S01]  /*06f0*/  IMAD R209, R15, 0x59, RZ ;  /* 0x000000590fd17824 */ /* 0x000fe200078e02ff */
[-C--:B------:R-:W-:Y:S01]  /*0700*/  LEA.HI.X.SX32 R195, R113, R239.reuse, 0x1, P1 ;  /* 0x000000ef71c37211 */ /* 0x080fe200008f0eff */
[C---:B------:R-:W-:Y:S01]  /*0710*/  IMAD R133, R15.reuse, 0x32, RZ ;  /* 0x000000320f857824 */ /* 0x040fe200078e02ff */
[-C--:B------:R-:W-:Y:S01]  /*0720*/  IADD3 R212, P3, R212, R238.reuse, RZ ;  /* 0x000000eed4d47210 */ /* 0x080fe20007f7e0ff */
[----:B------:R-:W-:Y:S01]  /*0730*/  IMAD R175, R15, 0x72, RZ ;  /* 0x000000720faf7824 */ /* 0x000fe200078e02ff */
[-C--:B------:R-:W-:Y:S01]  /*0740*/  IADD3 R204, P6, R185, R238.reuse, RZ ;  /* 0x000000eeb9cc7210 */ /* 0x080fe20007fde0ff */
[----:B------:R-:W-:Y:S01]  /*0750*/  IMAD R165, R15, 0x11, RZ ;  /* 0x000000110fa57824 */ /* 0x000fe200078e02ff */
[----:B------:R-:W-:Y:S01]  /*0760*/  IADD3 R218, P1, R219, R238, RZ ;  /* 0x000000eedbda7210 */ /* 0x000fe20007f3e0ff */
[----:B------:R-:W-:Y:S01]  /*0770*/  IMAD R181, R15, 0x52, RZ ;  /* 0x000000520fb57824 */ /* 0x000fe200078e02ff */
[-C--:B------:R-:W-:Y:S01]  /*0780*/  LEA.HI.X.SX32 R215, R215, R239.reuse, 0x1, P2 ;  /* 0x000000efd7d77211 */ /* 0x080fe200010f0eff */
[----:B------:R-:W4:Y:S01]  /*0790*/  LDG.E.U16 R240, desc[UR12][R240.64] ;  /* 0x0000000cf0f07981 */ /* 0x000f22000c1e1500 */
[----:B------:R-:W-:-:S02]  /*07a0*/  LEA.HI.X.SX32 R221, R207, R239, 0x1, P5 ;  /* 0x000000efcfdd7211 */ /* 0x000fc400028f0eff */
[-C--:B------:R-:W-:Y:S01]  /*07b0*/  IADD3 R208, P2, R173, R238.reuse, RZ ;  /* 0x000000eeadd07210 */ /* 0x080fe20007f5e0ff */
[----:B------:R0:W4:Y:S01]  /*07c0*/  LDG.E.U16 R242, desc[UR12][R16.64] ;  /* 0x0000000c10f27981 */ /* 0x000122000c1e1500 */
[-C--:B------:R-:W-:Y:S01]  /*07d0*/  LEA.HI.X.SX32 R223, R205, R239.reuse, 0x1, P4 ;  /* 0x000000efcddf7211 */ /* 0x080fe200020f0eff */
[----:B------:R-:W-:Y:S01]  /*07e0*/  IMAD R225, R15, 0x82, RZ ;  /* 0x000000820fe17824 */ /* 0x000fe200078e02ff */
[-C--:B------:R-:W-:Y:S01]  /*07f0*/  IADD3 R188, P5, R213, R238.reuse, RZ ;  /* 0x000000eed5bc7210 */ /* 0x080fe20007fbe0ff */
[----:B------:R-:W-:Y:S01]  /*0800*/  IMAD R189, R15, 0x19, RZ ;  /* 0x000000190fbd7824 */ /* 0x000fe200078e02ff */
[-C--:B------:R-:W-:Y:S01]  /*0810*/  LEA.HI.X.SX32 R213, R18, R239.reuse, 0x1, P3 ;  /* 0x000000ef12d57211 */ /* 0x080fe200018f0eff */
[----:B------:R1:W4:Y:S01]  /*0820*/  LDG.E.U16 R241, desc[UR12][R12.64] ;  /* 0x0000000c0cf17981 */ /* 0x000322000c1e1500 */
[-C--:B------:R-:W-:Y:S01]  /*0830*/  LEA.HI.X.SX32 R205, R191, R239.reuse, 0x1, P6 ;  /* 0x000000efbfcd7211 */ /* 0x080fe200030f0eff */
[----:B------:R-:W-:Y:S01]  /*0840*/  IMAD R177, R15, 0x62, RZ ;  /* 0x000000620fb17824 */ /* 0x000fe200078e02ff */
[-C--:B------:R-:W-:Y:S01]  /*0850*/  LEA.HI.X.SX32 R219, R209, R239.reuse, 0x1, P1 ;  /* 0x000000efd1db7211 */ /* 0x080fe200008f0eff */
[----:B0-----:R-:W-:Y:S01]  /*0860*/  IMAD R16, R15, 0x39, RZ ;  /* 0x000000390f107824 */ /* 0x001fe200078e02ff */
[-C--:B------:R-:W-:Y:S01]  /*0870*/  IADD3 R206, P3, R133, R238.reuse, RZ ;  /* 0x000000ee85ce7210 */ /* 0x080fe20007f7e0ff */
[----:B------:R-:W-:Y:S01]  /*0880*/  IMAD R193, R15, 0x29, RZ ;  /* 0x000000290fc17824 */ /* 0x000fe200078e02ff */
[-C--:B------:R-:W-:Y:S01]  /*0890*/  IADD3 R164, P6, R175, R238.reuse, RZ ;  /* 0x000000eeafa47210 */ /* 0x080fe20007fde0ff */
[----:B------:R-:W-:Y:S01]  /*08a0*/  IMAD R201, R15, 0x41, RZ ;  /* 0x000000410fc97824 */ /* 0x000fe200078e02ff */
[-C--:B------:R-:W-:Y:S01]  /*08b0*/  LEA.HI.X.SX32 R209, R165, R239.reuse, 0x1, P2 ;  /* 0x000000efa5d17211 */ /* 0x080fe200010f0eff */
[----:B-1----:R-:W-:Y:S01]  /*08c0*/  IMAD R12, R15, 0x24, RZ ;  /* 0x000000240f0c7824 */ /* 0x002fe200078e02ff */
[-C--:B------:R-:W-:Y:S01]  /*08d0*/  IADD3 R202, P2, R181, R238.reuse, RZ ;  /* 0x000000eeb5ca7210 */ /* 0x080fe20007f5e0ff */
[C---:B------:R-:W-:Y:S01]  /*08e0*/  IMAD R197, R15.reuse, 0x31, RZ ;  /* 0x000000310fc57824 */ /* 0x040fe200078e02ff */
[C---:B------:R-:W-:Y:S01]  /*08f0*/  SHF.L.U32 R125, R15.reuse, 0x1, RZ ;  /* 0x000000010f7d7819 */ /* 0x040fe200000006ff */
[----:B------:R-:W-:Y:S01]  /*0900*/  IMAD R186, R15, 0x84, RZ ;  /* 0x000000840fba7824 */ /* 0x000fe200078e02ff */
[-C--:B------:R-:W-:Y:S01]  /*0910*/  IADD3 R224, P0, R225, R238.reuse, RZ ;  /* 0x000000eee1e07210 */ /* 0x080fe20007f1e0ff */
[----:B------:R-:W-:Y:S01]  /*0920*/  IMAD R14, R15, 0x34, RZ ;  /* 0x000000340f0e7824 */ /* 0x000fe200078e02ff */
[-C--:B------:R-:W-:Y:S01]  /*0930*/  LEA.HI.X.SX32 R207, R189, R239.reuse, 0x1, P3 ;  /* 0x000000efbdcf7211 */ /* 0x080fe200018f0eff */
[C---:B------:R-:W-:Y:S01]  /*0940*/  IMAD R184, R15.reuse, 0x94, RZ ;  /* 0x000000940fb87824 */ /* 0x040fe200078e02ff */
[----:B------:R-:W-:Y:S01]  /*0950*/  LEA.HI.X.SX32 R165, R16, R239, 0x1, P6 ;  /* 0x000000ef10a57211 */ /* 0x000fe200030f0eff */
[----:B------:R-:W-:Y:S01]  /*0960*/  IMAD R182, R15, 0xa4, RZ ;  /* 0x000000a40fb67824 */ /* 0x000fe200078e02ff */
[-C--:B------:R-:W-:Y:S01]  /*0970*/  IADD3 R190, P4, R203, R238.reuse, RZ ;  /* 0x000000eecbbe7210 */ /* 0x080fe20007f9e0ff */
[----:B------:R0:W4:Y:S01]  /*0980*/  LDG.E.U16 R243, desc[UR12][R10.64] ;  /* 0x0000000c0af37981 */ /* 0x000122000c1e1500 */
[----:B------:R-:W-:-:S02]  /*0990*/  IADD3 R200, P3, R177, R238, RZ ;  /* 0x000000eeb1c87210 */ /* 0x000fc40007f7e0ff */
[-C--:B------:R-:W-:Y:S01]  /*09a0*/  IADD3 R192, P6, R12, R238.reuse, RZ ;  /* 0x000000ee0cc07210 */ /* 0x080fe20007fde0ff */
[----:B------:R-:W-:Y:S01]  /*09b0*/  IMAD R180, R15, 0xb4, RZ ;  /* 0x000000b40fb47824 */ /* 0x000fe200078e02ff */
[-C--:B------:R-:W-:Y:S01]  /*09c0*/  LEA.HI.X.SX32 R203, R193, R239.reuse, 0x1, P2 ;  /* 0x000000efc1cb7211 */ /* 0x080fe200010f0eff */
[----:B------:R-:W-:Y:S01]  /*09d0*/  IMAD R94, R15, 0x4a, RZ ;  /* 0x0000004a0f5e7824 */ /* 0x000fe200078e02ff */
[-C--:B------:R-:W-:Y:S01]  /*09e0*/  IADD3 R198, P2, R125, R238.reuse, RZ ;  /* 0x000000ee7dc67210 */ /* 0x080fe20007f5e0ff */
[----:B------:R-:W-:Y:S01]  /*09f0*/  IMAD R178, R15, 0xc4, RZ ;  /* 0x000000c40fb27824 */ /* 0x000fe200078e02ff */
[-C--:B------:R-:W-:Y:S01]  /*0a00*/  LEA.HI.X.SX32 R225, R201, R239.reuse, 0x1, P0 ;  /* 0x000000efc9e17211 */ /* 0x080fe200000f0eff */
[C---:B0-----:R-:W-:Y:S01]  /*0a10*/  IMAD R10, R15.reuse, 0x1a, RZ ;  /* 0x0000001a0f0a7824 */ /* 0x041fe200078e02ff */
[-C--:B------:R-:W-:Y:S01]  /*0a20*/  IADD3 R186, P1, R186, R238.reuse, RZ ;  /* 0x000000eebaba7210 */ /* 0x080fe20007f3e0ff */
[----:B------:R-:W-:Y:S01]  /*0a30*/  IMAD R183, R15, 0x86, RZ ;  /* 0x000000860fb77824 */ /* 0x000fe200078e02ff */
[-C--:B------:R-:W-:Y:S01]  /*0a40*/  LEA.HI.X.SX32 R201, R197, R239.reuse, 0x1, P3 ;  /* 0x000000efc5c97211 */ /* 0x080fe200018f0eff */
[----:B------:R-:W-:Y:S01]  /*0a50*/  IMAD R92, R15, 0x5a, RZ ;  /* 0x0000005a0f5c7824 */ /* 0x000fe200078e02ff */
[-C--:B------:R-:W-:Y:S01]  /*0a60*/  LEA.HI.X.SX32 R193, R187, R239.reuse, 0x1, P6 ;  /* 0x000000efbbc17211 */ /* 0x080fe200030f0eff */
[C---:B------:R-:W-:Y:S01]  /*0a70*/  IMAD R176, R15.reuse, 0xd4, RZ ;  /* 0x000000d40fb07824 */ /* 0x040fe200078e02ff */
[-C--:B------:R-:W-:Y:S01]  /*0a80*/  IADD3 R184, P3, R184, R238.reuse, RZ ;  /* 0x000000eeb8b87210 */ /* 0x080fe20007f7e0ff */
[C---:B------:R-:W-:Y:S01]  /*0a90*/  IMAD R179, R15.reuse, 0xa6, RZ ;  /* 0x000000a60fb37824 */ /* 0x040fe200078e02ff */
[-C--:B------:R-:W-:Y:S01]  /*0aa0*/  IADD3 R98, P6, R14, R238.reuse, RZ ;  /* 0x000000ee0e627210 */ /* 0x080fe20007fde0ff */
[C---:B------:R-:W-:Y:S01]  /*0ab0*/  IMAD R117, R15.reuse, 0x44, RZ ;  /* 0x000000440f757824 */ /* 0x040fe200078e02ff */
[CC--:B------:R-:W-:Y:S01]  /*0ac0*/  LEA.HI.X.SX32 R199, R15.reuse, R239.reuse, 0x1, P2 ;  /* 0x000000ef0fc77211 */ /* 0x0c0fe200010f0eff */
[C---:B------:R-:W-:Y:S01]  /*0ad0*/  IMAD R196, R15.reuse, 0xf2, RZ ;  /* 0x000000f20fc47824 */ /* 0x040fe200078e02ff */
[-C--:B------:R-:W-:Y:S01]  /*0ae0*/  IADD3 R182, P2, R182, R238.reuse, RZ ;  /* 0x000000eeb6b67210 */ /* 0x080fe20007f5e0ff */
[C---:B------:R-:W-:Y:S01]  /*0af0*/  IMAD R107, R15.reuse, 0x6a, RZ ;  /* 0x0000006a0f6b7824 */ /* 0x040fe200078e02ff */
[-C--:B------:R-:W-:Y:S01]  /*0b00*/  LEA.HI.X.SX32 R191, R12, R239.reuse, 0x1, P4 ;  /* 0x000000ef0cbf7211 */ /* 0x080fe200020f0eff */
[C---:B------:R-:W-:Y:S01]  /*0b10*/  IMAD R97, R15.reuse, 0x2a, RZ ;  /* 0x0000002a0f617824 */ /* 0x040fe200078e02ff */
[-C--:B------:R-:W-:Y:S01]  /*0b20*/  IADD3 R180, P4, R180, R238.reuse, RZ ;  /* 0x000000eeb4b47210 */ /* 0x080fe20007f9e0ff */
[----:B------:R-:W-:Y:S01]  /*0b30*/  IMAD R22, R15, 0x79, RZ ;  /* 0x000000790f167824 */ /* 0x000fe200078e02ff */
[-C--:B------:R-:W-:Y:S01]  /*0b40*/  LEA.HI.X.SX32 R187, R185, R239.reuse, 0x1, P1 ;  /* 0x000000efb9bb7211 */ /* 0x080fe200008f0eff */
[C---:B------:R-:W-:Y:S01]  /*0b50*/  IMAD R109, R15.reuse, 0x64, RZ ;  /* 0x000000640f6d7824 */ /* 0x040fe200078e02ff */
[-C--:B------:R-:W-:Y:S01]  /*0b60*/  LEA.HI.X.SX32 R99, R10, R239.reuse, 0x1, P6 ;  /* 0x000000ef0a637211 */ /* 0x080fe200030f0eff */
[C---:B------:R-:W-:Y:S01]  /*0b70*/  IMAD R171, R15.reuse, 0x15, RZ ;  /* 0x000000150fab7824 */ /* 0x040fe200078e02ff */
[-C--:B------:R-:W-:Y:S01]  /*0b80*/  LEA.HI.X.SX32 R185, R94, R239.reuse, 0x1, P3 ;  /* 0x000000ef5eb97211 */ /* 0x080fe200018f0eff */
[C---:B------:R-:W-:Y:S01]  /*0b90*/  IMAD R105, R15.reuse, 0x74, RZ ;  /* 0x000000740f697824 */ /* 0x040fe200078e02ff */
[-C--:B------:R-:W-:Y:S01]  /*0ba0*/  IADD3 R178, P6, R178, R238.reuse, RZ ;  /* 0x000000eeb2b27210 */ /* 0x080fe20007fde0ff */
[----:B------:R-:W-:Y:S01]  /*0bb0*/  IMAD R127, R15, 0xd, RZ ;  /* 0x0000000d0f7f7824 */ /* 0x000fe200078e02ff */
        /* <DEDUP_REMOVED lines=13> */
[----:B------:R-:W-:Y:S01]  /*0c90*/  IMAD R174, R15, 0xe4, RZ ;  /* 0x000000e40fae7824 */ /* 0x000fe200078e02ff */
[-C--:B------:R-:W-:Y:S01]  /*0ca0*/  IADD3 R172, P6, R117, R238.reuse, RZ ;  /* 0x000000ee75ac7210 */ /* 0x080fe20007fde0ff */
[C---:B------:R-:W-:Y:S01]  /*0cb0*/  IMAD R153, R15.reuse, 0x6b, RZ ;  /* 0x0000006b0f997824 */ /* 0x040fe200078e02ff */
[-C--:B------:R-:W-:Y:S01]  /*0cc0*/  IADD3 R196, P0, R196, R238.reuse, RZ ;  /* 0x000000eec4c47210 */ /* 0x080fe20007f1e0ff */
[----:B------:R-:W-:Y:S01]  /*0cd0*/  IMAD R88, R15, 0x7a, RZ ;  /* 0x0000007a0f587824 */ /* 0x000fe200078e02ff */
[-C--:B------:R-:W-:Y:S01]  /*0ce0*/  LEA.HI.X.SX32 R177, R107, R239.reuse, 0x1, P5 ;  /* 0x000000ef6bb17211 */ /* 0x080fe200028f0eff */
        /* <DEDUP_REMOVED lines=8> */
[----:B------:R-:W4:Y:S01]  /*0d70*/  LDG.E.U16 R6, desc[UR12][R6.64] ;  /* 0x0000000c06067981 */ /* 0x000f22000c1e1500 */
[----:B------:R-:W-:-:S02]  /*0d80*/  IADD3 R126, P0, R10, R238, RZ ;  /* 0x000000ee0a7e7210 */ /* 0x000fc40007f1e0ff */
[-C--:B------:R-:W-:Y:S01]  /*0d90*/  LEA.HI.X.SX32 R171, R171, R239.reuse, 0x1, P5 ;  /* 0x000000efabab7211 */ /* 0x080fe200028f0eff */
[----:B------:R-:W-:Y:S01]  /*0da0*/  IMAD R111, R15, 0x54, RZ ;  /* 0x000000540f6f7824 */ /* 0x000fe200078e02ff */
[-C--:B------:R-:W-:Y:S01]  /*0db0*/  IADD3 R168, P5, R105, R238.reuse, RZ ;  /* 0x000000ee69a87210 */ /* 0x080fe20007fbe0ff */
[----:B------:R-:W-:Y:S01]  /*0dc0*/  IMAD R163, R15, 0x43, RZ ;  /* 0x000000430fa37824 */ /* 0x000fe200078e02ff */
[-C--:B------:R-:W-:Y:S01]  /*0dd0*/  LEA.HI.X.SX32 R133, R133, R239.reuse, 0x1, P6 ;  /* 0x000000ef85857211 */ /* 0x080fe200030f0eff */
[----:B------:R-:W-:Y:S01]  /*0de0*/  IMAD R159, R15, 0x53, RZ ;  /* 0x000000530f9f7824 */ /* 0x000fe200078e02ff */
[-C--:B------:R-:W-:Y:S01]  /*0df0*/  LEA.HI.X.SX32 R127, R127, R239.reuse, 0x1, P0 ;  /* 0x000000ef7f7f7211 */ /* 0x080fe200000f0eff */
[----:B------:R0:W4:Y:S01]  /*0e00*/  LDG.E.U16 R7, desc[UR12][R8.64] ;  /* 0x0000000c08077981 */ /* 0x000122000c1e1500 */
[-C--:B------:R-:W-:Y:S02]  /*0e10*/  IADD3 R154, P6, R169, R238.reuse, RZ ;  /* 0x000000eea99a7210 */ /* 0x080fe40007fde0ff */
[CC--:B------:R-:W-:Y:S01]  /*0e20*/  LEA R124, P0, R15.reuse, R238.reuse, 0x2 ;  /* 0x000000ee0f7c7211 */ /* 0x0c0fe200078010ff */
[C---:B------:R-:W-:Y:S01]  /*0e30*/  IMAD R147, R15.reuse, 0xb, RZ ;  /* 0x0000000b0f937824 */ /* 0x040fe200078e02ff */
[-C--:B------:R-:W-:Y:S01]  /*0e40*/  LEA.HI.X.SX32 R169, R66, R239.reuse, 0x1, P5 ;  /* 0x000000ef42a97211 */ /* 0x080fe200028f0eff */
[----:B------:R-:W-:Y:S01]  /*0e50*/  IMAD R134, R15, 0xf6, RZ ;  /* 0x000000f60f867824 */ /* 0x000fe200078e02ff */
[-C--:B------:R-:W-:Y:S01]  /*0e60*/  IADD3 R152, P5, R167, R238.reuse, RZ ;  /* 0x000000eea7987210 */ /* 0x080fe20007fbe0ff */
[C---:B------:R-:W-:Y:S01]  /*0e70*/  IMAD R45, R15.reuse, 0x46, RZ ;  /* 0x000000460f2d7824 */ /* 0x040fe200078e02ff */
[-C--:B------:R-:W-:Y:S01]  /*0e80*/  IADD3 R166, P1, R166, R238.reuse, RZ ;  /* 0x000000eea6a67210 */ /* 0x080fe20007f3e0ff */
[----:B0-----:R-:W-:Y:S01]  /*0e90*/  IMAD R8, R15, 0x73, RZ ;  /* 0x000000730f087824 */ /* 0x001fe200078e02ff */
[-C--:B------:R-:W-:Y:S01]  /*0ea0*/  LEA.HI.X.SX32 R155, R155, R239.reuse, 0x1, P6 ;  /* 0x000000ef9b9b7211 */ /* 0x080fe200030f0eff */
        /* <DEDUP_REMOVED lines=8> */
[C---:B------:R-:W-:Y:S01]  /*0f30*/  IMAD R156, R15.reuse, 0xb6, RZ ;  /* 0x000000b60f9c7824 */ /* 0x040fe200078e02ff */
        /* <DEDUP_REMOVED lines=33> */
[----:B------:R-:W-:Y:S01]  /*1150*/  IMAD R112, R15, 0xa8, RZ ;  /* 0x000000a80f707824 */ /* 0x000fe200078e02ff */
[-C--:B------:R-:W-:Y:S01]  /*1160*/  IADD3 R102, P6, R9, R238.reuse, RZ ;  /* 0x000000ee09667210 */ /* 0x080fe20007fde0ff */
[C---:B------:R-:W-:Y:S01]  /*1170*/  IMAD.SHL.U32 R119, R15.reuse, 0x4, RZ ;  /* 0x000000040f777824 */ /* 0x040fe200078e00ff */
        /* <DEDUP_REMOVED lines=22> */
[-C--:B------:R-:W-:Y:S01]  /*12e0*/  IADD3 R130, P6, R69, R238.reuse, RZ ;  /* 0x000000ee45827210 */ /* 0x080fe20007fde0ff */
[C---:B------:R-:W-:Y:S01]  /*12f0*/  IMAD R32, R15.reuse, 0x7c, RZ ;  /* 0x0000007c0f207824 */ /* 0x040fe200078e02ff */
[-C--:B------:R-:W-:Y:S01]  /*1300*/  IADD3 R68, P2, R68, R238.reuse, RZ ;  /* 0x000000ee44447210 */ /* 0x080fe20007f5e0ff */
[C---:B------:R-:W-:Y:S01]  /*1310*/  IMAD R35, R15.reuse, 0x1e, RZ ;  /* 0x0000001e0f237824 */ /* 0x040fe200078e02ff */
[-C--:B------:R-:W-:Y:S01]  /*1320*/  IADD3 R120, P0, R120, R238.reuse, RZ ;  /* 0x000000ee78787210 */ /* 0x080fe20007f1e0ff */
[----:B------:R-:W-:Y:S01]  /*1330*/  IMAD R101, R15, 0x7, RZ ;  /* 0x000000070f657824 */ /* 0x000fe200078e02ff */
[-C--:B------:R-:W-:Y:S01]  /*1340*/  LEA.HI.X.SX32 R123, R123, R239.reuse, 0x1, P3 ;  /* 0x000000ef7b7b7211 */ /* 0x080fe200018f0eff */
[----:B------:R-:W-:Y:S01]  /*1350*/  IMAD R62, R15, 0x8a, RZ ;  /* 0x0000008a0f3e7824 */ /* 0x000fe200078e02ff */
[-C--:B------:R-:W-:Y:S01]  /*1360*/  LEA.HI.X.SX32 R137, R137, R239.reuse, 0x1, P5 ;  /* 0x000000ef89897211 */ /* 0x080fe200028f0eff */
[C---:B------:R-:W-:Y:S01]  /*1370*/  IMAD R93, R15.reuse, 0x2d, RZ ;  /* 0x0000002d0f5d7824 */ /* 0x040fe200078e02ff */
[CC--:B------:R-:W-:Y:S01]  /*1380*/  LEA R118, P3, R15.reuse, R238.reuse, 0x3 ;  /* 0x000000ee0f767211 */ /* 0x0c0fe200078618ff */
[----:B------:R-:W-:Y:S01]  /*1390*/  IMAD R85, R15, 0x4d, RZ ;  /* 0x0000004d0f557824 */ /* 0x000fe200078e02ff */
[-C--:B------:R-:W-:Y:S01]  /*13a0*/  LEA.HI.X.SX32 R139, R139, R239.reuse, 0x1, P1 ;  /* 0x000000ef8b8b7211 */ /* 0x080fe200008f0eff */
[C---:B------:R-:W-:Y:S01]  /*13b0*/  IMAD R87, R15.reuse, 0xf, RZ ;  /* 0x0000000f0f577824 */ /* 0x040fe200078e02ff */
[-C--:B------:R-:W-:Y:S01]  /*13c0*/  IADD3 R60, P5, R60, R238.reuse, RZ ;  /* 0x000000ee3c3c7210 */ /* 0x080fe20007fbe0ff */
[----:B------:R-:W-:Y:S01]  /*13d0*/  IMAD R81, R15, 0x2e, RZ ;  /* 0x0000002e0f517824 */ /* 0x000fe200078e02ff */
[-C--:B------:R-:W-:Y:S01]  /*13e0*/  LEA.HI.X.SX32 R65, R65, R239.reuse, 0x1, P4 ;  /* 0x000000ef41417211 */ /* 0x080fe200020f0eff */
[C---:B------:R-:W-:Y:S01]  /*13f0*/  IMAD R89, R15.reuse, 0x3d, RZ ;  /* 0x0000003d0f597824 */ /* 0x040fe200078e02ff */
        /* <DEDUP_REMOVED lines=31> */
[C---:B------:R-:W-:Y:S01]  /*15f0*/  IMAD R40, R15.reuse, 0xda, RZ ;  /* 0x000000da0f287824 */ /* 0x040fe200078e02ff */
        /* <DEDUP_REMOVED lines=34> */
[----:B------:R-:W-:Y:S01]  /*1820*/  IADD3 R62, P1, R62, R238, RZ ;  /* 0x000000ee3e3e7210 */ /* 0x000fe20007f3e0ff */
[----:B------:R-:W-:Y:S01]  /*1830*/  IMAD R23, R15, 0x9e, RZ ;  /* 0x0000009e0f177824 */ /* 0x000fe200078e02ff */
[-C--:B------:R-:W-:Y:S01]  /*1840*/  LEA.HI.X.SX32 R109, R109, R239.reuse, 0x1, P4 ;  /* 0x000000ef6d6d7211 */ /* 0x080fe200020f0eff */
[----:B------:R0:W4:Y:S01]  /*1850*/  LDG.E.U16 R2, desc[UR12][R238.64] ;  /* 0x0000000cee027981 */ /* 0x000122000c1e1500 */
[----:B------:R-:W-:-:S02]  /*1860*/  LEA.HI.X.SX32 R93, R93, R239, 0x1, P6 ;  /* 0x000000ef5d5d7211 */ /* 0x000fc400030f0eff */
[-C--:B------:R-:W-:Y:S01]  /*1870*/  LEA.HI.X.SX32 R85, R85, R239.reuse, 0x1, P2 ;  /* 0x000000ef55557211 */ /* 0x080fe200010f0eff */
[----:B------:R-:W4:Y:S01]  /*1880*/  LDG.E.U16 R236, desc[UR12][R236.64] ;  /* 0x0000000cecec7981 */ /* 0x000f22000c1e1500 */
[-C--:B------:R-:W-:Y:S02]  /*1890*/  IADD3 R94, P4, R94, R238.reuse, RZ ;  /* 0x000000ee5e5e7210 */ /* 0x080fe40007f9e0ff */
[-C--:B------:R-:W-:Y:S01]  /*18a0*/  IADD3 R80, P6, R80, R238.reuse, RZ ;  /* 0x000000ee50507210 */ /* 0x080fe20007fde0ff */
[----:B------:R-:W4:Y:S01]  /*18b0*/  LDG.E.U16 R234, desc[UR12][R234.64] ;  /* 0x0000000ceaea7981 */ /* 0x000f22000c1e1500 */
[-C--:B------:R-:W-:Y:S02]  /*18c0*/  LEA.HI.X.SX32 R87, R87, R239.reuse, 0x1, P3 ;  /* 0x000000ef57577211 */ /* 0x080fe400018f0eff */
[----:B------:R-:W-:Y:S01]  /*18d0*/  IADD3 R58, P2, R81, R238, RZ ;  /* 0x000000ee513a7210 */ /* 0x000fe20007f5e0ff */
[----:B------:R-:W4:Y:S01]  /*18e0*/  LDG.E.U16 R232, desc[UR12][R232.64] ;  /* 0x0000000ce8e87981 */ /* 0x000f22000c1e1500 */
[----:B------:R-:W-:-:S02]  /*18f0*/  LEA.HI.X.SX32 R89, R89, R239, 0x1, P0 ;  /* 0x000000ef59597211 */ /* 0x000fc400000f0eff */
[-C--:B------:R-:W-:Y:S01]  /*1900*/  IADD3 R20, P3, R20, R238.reuse, RZ ;  /* 0x000000ee14147210 */ /* 0x080fe20007f7e0ff */
[----:B------:R-:W4:Y:S01]  /*1910*/  LDG.E.U16 R230, desc[UR12][R230.64] ;  /* 0x0000000ce6e67981 */ /* 0x000f22000c1e1500 */
[-C--:B------:R-:W-:Y:S02]  /*1920*/  IADD3 R32, P0, R32, R238.reuse, RZ ;  /* 0x000000ee20207210 */ /* 0x080fe40007f1e0ff */
[-C--:B------:R-:W-:Y:S01]  /*1930*/  LEA.HI.X.SX32 R63, R63, R239.reuse, 0x1, P1 ;  /* 0x000000ef3f3f7211 */ /* 0x080fe200008f0eff */
[----:B------:R-:W4:Y:S01]  /*1940*/  LDG.E.U16 R128, desc[UR12][R128.64] ;  /* 0x0000000c80807981 */ /* 0x000f22000c1e1500 */
[----:B------:R-:W-:Y:S02]  /*1950*/  IADD3 R78, P1, R78, R238, RZ ;  /* 0x000000ee4e4e7210 */ /* 0x000fe40007f3e0ff */
[-C--:B------:R-:W-:Y:S01]  /*1960*/  LEA.HI.X.SX32 R95, R95, R239.reuse, 0x1, P4 ;  /* 0x000000ef5f5f7211 */ /* 0x080fe200020f0eff */
[----:B------:R-:W4:Y:S01]  /*1970*/  LDG.E.U16 R228, desc[UR12][R228.64] ;  /* 0x0000000ce4e47981 */ /* 0x000f22000c1e1500 */
[----:B------:R-:W-:-:S02]  /*1980*/  LEA.HI.X.SX32 R81, R81, R239, 0x1, P6 ;  /* 0x000000ef51517211 */ /* 0x000fc400030f0eff */
[-C--:B------:R-:W-:Y:S01]  /*1990*/  LEA.HI.X.SX32 R59, R59, R239.reuse, 0x1, P2 ;  /* 0x000000ef3b3b7211 */ /* 0x080fe200010f0eff */
[----:B------:R-:W4:Y:S01]  /*19a0*/  LDG.E.U16 R226, desc[UR12][R226.64] ;  /* 0x0000000ce2e27981 */ /* 0x000f22000c1e1500 */
[-C--:B------:R-:W-:Y:S02]  /*19b0*/  IADD3 R82, P4, R82, R238.reuse, RZ ;  /* 0x000000ee52527210 */ /* 0x080fe40007f9e0ff */
[-C--:B------:R-:W-:Y:S01]  /*19c0*/  IADD3 R54, P6, R33, R238.reuse, RZ ;  /* 0x000000ee21367210 */ /* 0x080fe20007fde0ff */
[----:B------:R-:W4:Y:S01]  /*19d0*/  LDG.E.U16 R224, desc[UR12][R224.64] ;  /* 0x0000000ce0e07981 */ /* 0x000f22000c1e1500 */
[----:B------:R-:W-:Y:S02]  /*19e0*/  IADD3 R76, P2, R76, R238, RZ ;  /* 0x000000ee4c4c7210 */ /* 0x000fe40007f5e0ff */
[-C--:B------:R-:W-:Y:S01]  /*19f0*/  LEA.HI.X.SX32 R21, R21, R239.reuse, 0x1, P3 ;  /* 0x000000ef15157211 */ /* 0x080fe200018f0eff */
        /* <DEDUP_REMOVED lines=16> */
[-C--:B------:R-:W-:Y:S02]  /*1b00*/  LEA.HI.X.SX32 R37, R37, R239.reuse, 0x1, P5 ;  /* 0x000000ef25257211 */ /* 0x080fe400028f0eff */
[----:B------:R-:W-:Y:S01]  /*1b10*/  LEA.HI.X.SX32 R55, R55, R239, 0x1, P6 ;  /* 0x000000ef37377211 */ /* 0x000fe200030f0eff */
[----:B------:R-:W4:Y:S01]  /*1b20*/  LDG.E.U16 R210, desc[UR12][R210.64] ;  /* 0x0000000cd2d27981 */ /* 0x000f22000c1e1500 */
[----:B------:R-:W-:-:S02]  /*1b30*/  IADD3 R24, P0, R51, R238, RZ ;  /* 0x000000ee33187210 */ /* 0x000fc40007f1e0ff */
        /* <DEDUP_REMOVED lines=11> */
[CC--:B------:R-:W-:Y:S02]  /*1bf0*/  IADD3 R48, P2, R13.reuse, R238.reuse, RZ ;  /* 0x000000ee0d307210 */ /* 0x0c0fe40007f5e0ff */
[-C--:B------:R-:W-:Y:S01]  /*1c00*/  LEA.HI.X.SX32 R27, R13, R239.reuse, 0x1, P1 ;  /* 0x000000ef0d1b7211 */ /* 0x080fe200008f0eff */
[----:B------:R-:W-:Y:S01]  /*1c10*/  IMAD R13, R15, 0x6e, RZ ;  /* 0x0000006e0f0d7824 */ /* 0x000fe200078e02ff */
[-C--:B------:R-:W-:Y:S01]  /*1c20*/  LEA.HI.X.SX32 R35, R35, R239.reuse, 0x1, P5 ;  /* 0x000000ef23237211 */ /* 0x080fe200028f0eff */
[----:B------:R-:W4:Y:S01]  /*1c30*/  LDG.E.U16 R200, desc[UR12][R200.64] ;  /* 0x0000000cc8c87981 */ /* 0x000f22000c1e1500 */
[----:B------:R-:W-:Y:S02]  /*1c40*/  LEA.HI.X.SX32 R71, R45, R239, 0x1, P6 ;  /* 0x000000ef2d477211 */ /* 0x000fe400030f0eff */
        /* <DEDUP_REMOVED lines=9> */
[CC--:B------:R-:W-:Y:S01]  /*1ce0*/  IADD3 R8, P4, R13.reuse, R238.reuse, RZ ;  /* 0x000000ee0d087210 */ /* 0x0c0fe20007f9e0ff */
[----:B------:R-:W4:Y:S01]  /*1cf0*/  LDG.E.U16 R198, desc[UR12][R198.64] ;  /* 0x0000000cc6c67981 */ /* 0x000f22000c1e1500 */
[-C--:B------:R-:W-:Y:S01]  /*1d00*/  LEA.HI.X.SX32 R25, R13, R239.reuse, 0x1, P0 ;  /* 0x000000ef0d197211 */ /* 0x080fe200000f0eff */
[----:B------:R-:W-:Y:S01]  /*1d10*/  IMAD R13, R15, 0x7e, RZ ;  /* 0x0000007e0f0d7824 */ /* 0x000fe200078e02ff */
[----:B------:R-:W-:Y:S01]  /*1d20*/  LEA.HI.X.SX32 R31, R31, R239, 0x1, P5 ;  /* 0x000000ef1f1f7211 */ /* 0x000fe200028f0eff */
[----:B------:R-:W4:Y:S01]  /*1d30*/  LDG.E.U16 R196, desc[UR12][R196.64] ;  /* 0x0000000cc4c47981 */ /* 0x000f22000c1e1500 */
[----:B------:R-:W-:-:S02]  /*1d40*/  IADD3 R28, P5, R247, R238, RZ ;  /* 0x000000eef71c7210 */ /* 0x000fc40007fbe0ff */
[-C--:B------:R-:W-:Y:S01]  /*1d50*/  LEA.HI.X.SX32 R9, R9, R239.reuse, 0x1, P4 ;  /* 0x000000ef09097211 */ /* 0x080fe200020f0eff */
[----:B------:R-:W4:Y:S01]  /*1d60*/  LDG.E.U16 R192, desc[UR12][R192.64] ;  /* 0x0000000cc0c07981 */ /* 0x000f22000c1e1500 */
[-C--:B------:R-:W-:Y:S01]  /*1d70*/  LEA.HI.X.SX32 R45, R11, R239.reuse, 0x1, P6 ;  /* 0x000000ef0b2d7211 */ /* 0x080fe200030f0eff */
[----:B------:R-:W-:Y:S01]  /*1d80*/  IMAD R11, R15, 0x3f, RZ ;  /* 0x0000003f0f0b7824 */ /* 0x000fe200078e02ff */
[-C--:B------:R-:W-:Y:S01]  /*1d90*/  IADD3 R14, P4, R17, R238.reuse, RZ ;  /* 0x000000ee110e7210 */ /* 0x080fe20007f9e0ff */
[----:B------:R-:W-:Y:S01]  /*1da0*/  IMAD R17, R15, 0xde, RZ ;  /* 0x000000de0f117824 */ /* 0x000fe200078e02ff */
[----:B------:R-:W-:Y:S01]  /*1db0*/  LEA.HI.X.SX32 R29, R29, R239, 0x1, P5 ;  /* 0x000000ef1d1d7211 */ /* 0x000fe200028f0eff */
[----:B------:R-:W4:Y:S01]  /*1dc0*/  LDG.E.U16 R98, desc[UR12][R98.64] ;  /* 0x0000000c62627981 */ /* 0x000f22000c1e1500 */
[-C--:B------:R-:W-:Y:S01]  /*1dd0*/  IADD3 R12, P0, R19, R238.reuse, RZ ;  /* 0x000000ee130c7210 */ /* 0x080fe20007f1e0ff */
[----:B------:R-:W-:Y:S01]  /*1de0*/  IMAD R19, R15, 0xee, RZ ;  /* 0x000000ee0f137824 */ /* 0x000fe200078e02ff */
[-C--:B------:R-:W-:Y:S01]  /*1df0*/  IADD3 R38, P6, R13, R238.reuse, RZ ;  /* 0x000000ee0d267210 */ /* 0x080fe20007fde0ff */
[----:B------:R-:W4:Y:S01]  /*1e00*/  LDG.E.U16 R124, desc[UR12][R124.64] ;  /* 0x0000000c7c7c7981 */ /* 0x000f22000c1e1500 */
[----:B------:R-:W-:-:S02]  /*1e10*/  IADD3 R42, P5, R43, R238, RZ ;  /* 0x000000ee2b2a7210 */ /* 0x000fc40007fbe0ff */
[-C--:B------:R-:W-:Y:S01]  /*1e20*/  LEA.HI.X.SX32 R39, R11, R239.reuse, 0x1, P6 ;  /* 0x000000ef0b277211 */ /* 0x080fe200030f0eff */
[----:B------:R-:W4:Y:S01]  /*1e30*/  LDG.E.U16 R186, desc[UR12][R186.64] ;  /* 0x0000000cbaba7981 */ /* 0x000f22000c1e1500 */
[-C--:B------:R-:W-:Y:S02]  /*1e40*/  IADD3 R18, P2, R23, R238.reuse, RZ ;  /* 0x000000ee17127210 */ /* 0x080fe40007f5e0ff */
[-C--:B------:R-:W-:Y:S01]  /*1e50*/  IADD3 R10, P6, R17, R238.reuse, RZ ;  /* 0x000000ee110a7210 */ /* 0x080fe20007fde0ff */
[----:B------:R-:W4:Y:S01]  /*1e60*/  LDG.E.U16 R184, desc[UR12][R184.64] ;  /* 0x0000000cb8b87981 */ /* 0x000f22000c1e1500 */
[----:B------:R-:W-:Y:S01]  /*1e70*/  LEA.HI.X.SX32 R43, R13, R239, 0x1, P5 ;  /* 0x000000ef0d2b7211 */ /* 0x000fe200028f0eff */
[----:B------:R-:W-:Y:S01]  /*1e80*/  IMAD R23, R15, 0x47, RZ ;  /* 0x000000470f177824 */ /* 0x000fe200078e02ff */
[----:B0-----:R-:W-:Y:S01]  /*1e90*/  IADD3 R238, P5, R19, R238, RZ ;  /* 0x000000ee13ee7210 */ /* 0x001fe20007fbe0ff */
[----:B------:R-:W4:Y:S01]  /*1ea0*/  LDG.E.U16 R182, desc[UR12][R182.64] ;  /* 0x0000000cb6b67981 */ /* 0x000f22000c1e1500 */
[----:B------:R-:W-:-:S03]  /*1eb0*/  IMAD R19, R15, 0x4f, RZ ;  /* 0x0000004f0f137824 */ /* 0x000fc600078e02ff */
        /* <DEDUP_REMOVED lines=10> */
[----:B------:R-:W4:Y:S04]  /*1f60*/  LDG.E.U16 R96, desc[UR12][R96.64] ;  /* 0x0000000c60607981 */ /* 0x000f28000c1e1500 */
[----:B------:R-:W4:Y:S04]  /*1f70*/  LDG.E.U16 R132, desc[UR12][R132.64] ;  /* 0x0000000c84847981 */ /* 0x000f28000c1e1500 */
[----:B------:R-:W4:Y:S04]  /*1f80*/  LDG.E.U16 R168, desc[UR12][R168.64] ;  /* 0x0000000ca8a87981 */ /* 0x000f28000c1e1500 */
[----:B------:R-:W4:Y:S01]  /*1f90*/  LDG.E.U16 R166, desc[UR12][R166.64] ;  /* 0x0000000ca6a67981 */ /* 0x000f22000c1e1500 */
[----:B------:R-:W-:-:S03]  /*1fa0*/  LEA.HI.X.SX32 R23, R23, R239, 0x1, P3 ;  /* 0x000000ef17177211 */ /* 0x000fc600018f0eff */
        /* <DEDUP_REMOVED lines=12> */
[----:B------:R-:W4:Y:S04]  /*2070*/  LDG.E.U16 R150, desc[UR12][R150.64] ;  /* 0x0000000c96967981 */ /* 0x000f28000c1e1500 */
        /* <DEDUP_REMOVED lines=62> */
[----:B------:R0:W4:Y:S04]  /*2460*/  LDG.E.U16 R9, desc[UR12][R8.64] ;  /* 0x0000000c08097981 */ /* 0x000128000c1e1500 */
[----:B------:R-:W4:Y:S04]  /*2470*/  LDG.E.U16 R38, desc[UR12][R38.64] ;  /* 0x0000000c26267981 */ /* 0x000f28000c1e1500 */
[----:B------:R-:W4:Y:S04]  /*2480*/  LDG.E.U16 R22, desc[UR12][R22.64] ;  /* 0x0000000c16167981 */ /* 0x000f28000c1e1500 */
[----:B------:R1:W4:Y:S04]  /*2490*/  LDG.E.U16 R18, desc[UR12][R18.64] ;  /* 0x0000000c12127981 */ /* 0x000328000c1e1500 */
[----:B------:R-:W4:Y:S04]  /*24a0*/  LDG.E.U16 R16, desc[UR12][R16.64] ;  /* 0x0000000c10107981 */ /* 0x000f28000c1e1500 */
[----:B------:R-:W4:Y:S04]  /*24b0*/  LDG.E.U16 R14, desc[UR12][R14.64] ;  /* 0x0000000c0e0e7981 */ /* 0x000f28000c1e1500 */
[----:B------:R-:W4:Y:S04]  /*24c0*/  LDG.E.U16 R12, desc[UR12][R12.64] ;  /* 0x0000000c0c0c7981 */ /* 0x000f28000c1e1500 */
[----:B------:R4:W4:Y:S04]  /*24d0*/  LDG.E.U16 R11, desc[UR12][R10.64] ;  /* 0x0000000c0a0b7981 */ /* 0x000928000c1e1500 */
[----:B------:R-:W4:Y:S01]  /*24e0*/  LDG.E.U16 R238, desc[UR12][R238.64] ;  /* 0x0000000ceeee7981 */ /* 0x000f22000c1e1500 */
[----:B------:R-:W2:Y:S01]  /*24f0*/  S2UR UR4, SR_CgaCtaId ;  /* 0x00000000000479c3 */ /* 0x000ea20000008800 */
[C---:B0-----:R-:W-:Y:S01]  /*2500*/  SHF.L.U32 R8, R248.reuse, 0x1, RZ ;  /* 0x00000001f8087819 */ /* 0x041fe200000006ff */
[----:B------:R-:W-:Y:S01]  /*2510*/  UMOV UR8, 0x400 ;  /* 0x0000040000087882 */ /* 0x000fe20000000000 */
[----:B------:R-:W-:-:S02]  /*2520*/  LOP3.LUT R20, R248, 0xc0, RZ, 0xc0, !PT ;  /* 0x000000c0f8147812 */ /* 0x000fc400078ec0ff */
[----:B-1----:R-:W-:-:S04]  /*2530*/  LOP3.LUT R19, R8, 0x7e, RZ, 0xc0, !PT ;  /* 0x0000007e08137812 */ /* 0x002fc800078ec0ff */
[----:B------:R-:W-:Y:S01]  /*2540*/  LEA R19, R20, R19, 0x8 ;  /* 0x0000001314137211 */ /* 0x000fe200078e40ff */
[----:B--2---:R-:W-:Y:S01]  /*2550*/  ULEA UR8, UR4, UR8, 0x18 ;  /* 0x0000000804087291 */ /* 0x004fe2000f8ec03f */
[----:B------:R-:W-:-:S08]  /*2560*/  ISETP.GE.AND P0, PT, R250, 0x1, PT ;  /* 0x00000001fa00780c */ /* 0x000fd00003f06270 */
[----:B---3--:R0:W-:Y:S04]  /*2570*/  STS.U16 [R19+UR8+0x800], R3 ;  /* 0x0008000313007988 */ /* 0x0081e80008000408 */
[----:B-----5:R1:W-:Y:S01]  /*2580*/  STS.U16 [R19+UR8+0x400], R5 ;  /* 0x0004000513007988 */ /* 0x0203e20008000408 */
[----:B0-----:R-:W-:-:S03]  /*2590*/  LOP3.LUT R3, R19, 0x10, RZ, 0x3c, !PT ;  /* 0x0000001013037812 */ /* 0x001fc600078e3cff */
[----:B----4-:R-:W-:Y:S01]  /*25a0*/  STS.U16 [R19+UR8], R2 ;  /* 0x0000000213007988 */ /* 0x010fe20008000408 */
[----:B-1----:R-:W-:-:S03]  /*25b0*/  LOP3.LUT R5, R19, 0x20, RZ, 0x3c, !PT ;  /* 0x0000002013057812 */ /* 0x002fc600078e3cff */
[----:B------:R-:W-:Y:S04]  /*25c0*/  STS.U16 [R19+UR8+0x1000], R4 ;  /* 0x0010000413007988 */ /* 0x000fe80008000408 */
        /* <DEDUP_REMOVED lines=27> */
[----:B------:R0:W-:Y:S04]  /*2780*/  STS.U16 [R3+UR8+0x3c80], R196 ;  /* 0x003c80c403007988 */ /* 0x0001e80008000408 */
[----:B------:R-:W-:Y:S04]  /*2790*/  STS.U16 [R5+UR8+0x500], R240 ;  /* 0x000500f005007988 */ /* 0x000fe80008000408 */
[----:B------:R-:W-:Y:S01]  /*27a0*/  STS.U16 [R5+UR8+0x900], R192 ;  /* 0x000900c005007988 */ /* 0x000fe20008000408 */
[----:B0-----:R-:W-:-:S03]  /*27b0*/  LOP3.LUT R3, R19, 0x30, RZ, 0x3c, !PT ;  /* 0x0000003013037812 */ /* 0x001fc600078e3cff */
        /* <DEDUP_REMOVED lines=49> */
[----:B0-----:R-:W-:-:S02]  /*2ad0*/  LOP3.LUT R5, R19, 0x60, RZ, 0x3c, !PT ;  /* 0x0000006013057812 */ /* 0x001fc400078e3cff */
[----:B------:R-:W-:Y:S01]  /*2ae0*/  LOP3.LUT R19, R19, 0x70, RZ, 0x3c, !PT ;  /* 0x0000007013137812 */ /* 0x000fe200078e3cff */
[----:B------:R-:W-:Y:S04]  /*2af0*/  STS.U16 [R3+UR8+0x680], R126 ;  /* 0x0006807e03007988 */ /* 0x000fe80008000408 */
[----:B------:R0:W-:Y:S04]  /*2b00*/  STS.U16 [R3+UR8+0xa80], R170 ;  /* 0x000a80aa03007988 */ /* 0x0001e80008000408 */
[----:B------:R-:W-:Y:S04]  /*2b10*/  STS.U16 [R3+UR8+0xe80], R66 ;  /* 0x000e804203007988 */ /* 0x000fe80008000408 */
[----:B------:R-:W-:Y:S04]  /*2b20*/  STS.U16 [R3+UR8+0x1280], R94 ;  /* 0x0012805e03007988 */ /* 0x000fe80008000408 */
[----:B------:R-:W-:Y:S04]  /*2b30*/  STS.U16 [R3+UR8+0x1680], R92 ;  /* 0x0016805c03007988 */ /* 0x000fe80008000408 */
[----:B------:R-:W-:Y:S04]  /*2b40*/  STS.U16 [R3+UR8+0x1a80], R90 ;  /* 0x001a805a03007988 */ /* 0x000fe80008000408 */
[----:B------:R1:W-:Y:S04]  /*2b50*/  STS.U16 [R3+UR8+0x1e80], R88 ;  /* 0x001e805803007988 */ /* 0x0003e80008000408 */
        /* <DEDUP_REMOVED lines=23> */
[----:B------:R-:W-:Y:S01]  /*2cd0*/  STS.U16 [R5+UR8+0x3f00], R42 ;  /* 0x003f002a05007988 */ /* 0x000fe20008000408 */
[----:B------:R-:W-:-:S03]  /*2ce0*/  MOV R230, 0xff800000 ;  /* 0xff80000000e67802 */ /* 0x000fc60000000f00 */
[----:B------:R-:W-:Y:S01]  /*2cf0*/  STS.U16 [R19+UR8+0x380], R100 ;  /* 0x0003806413007988 */ /* 0x000fe20008000408 */
[----:B------:R-:W-:-:S03]  /*2d00*/  MOV R168, 0xff800000 ;  /* 0xff80000000a87802 */ /* 0x000fc60000000f00 */
[----:B------:R-:W-:Y:S01]  /*2d10*/  STS.U16 [R19+UR8+0x780], R86 ;  /* 0x0007805613007988 */ /* 0x000fe20008000408 */
[----:B0-----:R-:W-:-:S03]  /*2d20*/  IMAD.MOV.U32 R170, RZ, RZ, -0x800000 ;  /* 0xff800000ffaa7424 */ /* 0x001fc600078e00ff */
[----:B------:R-:W-:Y:S01]  /*2d30*/  STS.U16 [R19+UR8+0xb80], R58 ;  /* 0x000b803a13007988 */ /* 0x000fe20008000408 */
[----:B------:R-:W-:-:S03]  /*2d40*/  MOV R169, 0xff800000 ;  /* 0xff80000000a97802 */ /* 0x000fc60000000f00 */
[----:B------:R-:W-:Y:S01]  /*2d50*/  STS.U16 [R19+UR8+0xf80], R54 ;  /* 0x000f803613007988 */ /* 0x000fe20008000408 */
[----:B------:R-:W-:-:S03]  /*2d60*/  MOV R10, 0x3f800000 ;  /* 0x3f800000000a7802 */ /* 0x000fc60000000f00 */
[----:B------:R-:W-:Y:S01]  /*2d70*/  STS.U16 [R19+UR8+0x1380], R52 ;  /* 0x0013803413007988 */ /* 0x000fe20008000408 */
[----:B------:R-:W-:-:S03]  /*2d80*/  IMAD.MOV.U32 R224, RZ, RZ, 0x3f800000 ;  /* 0x3f800000ffe07424 */ /* 0x000fc600078e00ff */
[----:B------:R-:W-:Y:S01]  /*2d90*/  STS.U16 [R19+UR8+0x1780], R48 ;  /* 0x0017803013007988 */ /* 0x000fe20008000408 */
[----:B------:R-:W-:-:S03]  /*2da0*/  MOV R225, 0x3f800000 ;  /* 0x3f80000000e17802 */ /* 0x000fc60000000f00 */
[----:B------:R0:W-:Y:S01]  /*2db0*/  STS.U16 [R19+UR8+0x1b80], R9 ;  /* 0x001b800913007988 */ /* 0x0001e20008000408 */
[----:B-1----:R-:W-:-:S03]  /*2dc0*/  CS2R R88, SRZ ;  /* 0x0000000000587805 */ /* 0x002fc6000001ff00 */
[----:B------:R-:W-:Y:S01]  /*2dd0*/  STS.U16 [R19+UR8+0x1f80], R38 ;  /* 0x001f802613007988 */ /* 0x000fe20008000408 */
[----:B------:R-:W-:-:S03]  /*2de0*/  CS2R R90, SRZ ;  /* 0x00000000005a7805 */ /* 0x000fc6000001ff00 */
[----:B------:R1:W-:Y:S01]  /*2df0*/  STS.U16 [R19+UR8+0x3f80], R30 ;  /* 0x003f801e13007988 */ /* 0x0003e20008000408 */
[----:B------:R-:W-:-:S03]  /*2e00*/  CS2R R92, SRZ ;  /* 0x00000000005c7805 */ /* 0x000fc6000001ff00 */
[----:B------:R2:W-:Y:S01]  /*2e10*/  STS.U16 [R19+UR8+0x2380], R22 ;  /* 0x0023801613007988 */ /* 0x0005e20008000408 */
[----:B0-----:R-:W-:-:S03]  /*2e20*/  IMAD.MOV.U32 R9, RZ, RZ, 0x3f800000 ;  /* 0x3f800000ff097424 */ /* 0x001fc600078e00ff */
[----:B------:R2:W-:Y:S01]  /*2e30*/  STS.U16 [R19+UR8+0x2780], R18 ;  /* 0x0027801213007988 */ /* 0x0005e20008000408 */
[----:B------:R-:W-:-:S03]  /*2e40*/  CS2R R94, SRZ ;  /* 0x00000000005e7805 */ /* 0x000fc6000001ff00 */
        /* <DEDUP_REMOVED lines=9> */
[----:B------:R-:W-:Y:S02]  /*2ee0*/  CS2R R104, SRZ ;  /* 0x0000000000687805 */ /* 0x000fe4000001ff00 */
[----:B------:R-:W-:Y:S02]  /*2ef0*/  CS2R R106, SRZ ;  /* 0x00000000006a7805 */ /* 0x000fe4000001ff00 */
[----:B------:R-:W-:Y:S02]  /*2f00*/  CS2R R108, SRZ ;  /* 0x00000000006c7805 */ /* 0x000fe4000001ff00 */
[----:B------:R-:W-:Y:S02]  /*2f10*/  CS2R R110, SRZ ;  /* 0x00000000006e7805 */ /* 0x000fe4000001ff00 */
[----:B------:R-:W-:Y:S02]  /*2f20*/  CS2R R112, SRZ ;  /* 0x0000000000707805 */ /* 0x000fe4000001ff00 */
[----:B------:R-:W-:-:S02]  /*2f30*/  CS2R R114, SRZ ;  /* 0x0000000000727805 */ /* 0x000fc4000001ff00 */
        /* <DEDUP_REMOVED lines=21> */
[----:B-1----:R-:W-:Y:S02]  /*3090*/  CS2R R30, SRZ ;  /* 0x00000000001e7805 */ /* 0x002fe4000001ff00 */
        /* <DEDUP_REMOVED lines=27> */
[----:B------:R-:W-:Y:S01]  /*3250*/  CS2R R86, SRZ ;  /* 0x0000000000567805 */ /* 0x000fe2000001ff00 */
[----:B--2---:R-:W-:Y:S06]  /*3260*/  @!P0 BRA `(.L_x_0) ;  /* 0x0000003000788947 */ /* 0x004fec0003800000 */
[----:B------:R-:W0:Y:S01]  /*3270*/  LDC.64 R4, c[0x0][0x260] ;  /* 0x00009800ff047b82 */ /* 0x000e220000000a00 */
[----:B------:R-:W-:Y:S01]  /*3280*/  SHF.R.U32.HI R2, RZ, 0x5, R248 ;  /* 0x00000005ff027819 */ /* 0x000fe200000116f8 */
[----:B------:R-:W-:Y:S01]  /*3290*/  ULDC UR4, c[0x0][0x258] ;  /* 0x0000960000047ab9 */ /* 0x000fe20000000800 */
[----:B------:R-:W-:Y:S01]  /*32a0*/  SHF.L.U32 R0, R0, 0x1, RZ ;  /* 0x0000000100007819 */ /* 0x000fe200000006ff */
[----:B------:R-:W-:Y:S01]  /*32b0*/  ULDC.64 UR10, c[0x0][0x218] ;  /* 0x00008600000a7ab9 */ /* 0x000fe20000000a00 */
[----:B------:R-:W-:Y:S01]  /*32c0*/  R2UR UR6, R2 ;  /* 0x00000000020672ca */ /* 0x000fe200000e0000 */
[----:B------:R-:W-:Y:S01]  /*32d0*/  UIADD3 UR7, UR8, 0x10000, URZ ;  /* 0x0001000008077890 */ /* 0x000fe2000fffe03f */
[----:B------:R-:W-:Y:S01]  /*32e0*/  SHF.R.U32.HI R3, RZ, 0x2, R20 ;  /* 0x00000002ff037819 */ /* 0x000fe20000011614 */
[----:B------:R-:W1:Y:S01]  /*32f0*/  LDC.64 R10, c[0x0][0x250] ;  /* 0x00009400ff0a7b82 */ /* 0x000e620000000a00 */
[C---:B------:R-:W-:Y:S01]  /*3300*/  LOP3.LUT P0, RZ, R248.reuse, 0x80, RZ, 0xc0, !PT ;  /* 0x00000080f8ff7812 */ /* 0x040fe2000780c0ff */
[----:B------:R-:W-:Y:S01]  /*3310*/  USHF.R.U32.HI UR7, URZ, 0x4, UR7 ;  /* 0x000000043f077899 */ /* 0x000fe20008011607 */
[----:B------:R-:W-:Y:S01]  /*3320*/  LOP3.LUT R2, R248, 0x7f, RZ, 0xc0, !PT ;  /* 0x0000007ff8027812 */ /* 0x000fe200078ec0ff */
[----:B------:R-:W-:Y:S01]  /*3330*/  IMAD.MOV.U32 R225, RZ, RZ, 0x3f800000 ;  /* 0x3f800000ffe17424 */ /* 0x000fe200078e00ff */
[----:B------:R-:W-:Y:S01]  /*3340*/  LOP3.LUT R0, R0, R3, RZ, 0x3c, !PT ;  /* 0x0000000300007212 */ /* 0x000fe200078e3cff */
[----:B------:R-:W-:Y:S01]  /*3350*/  USGXT.U32 UR14, UR7, 0xe ;  /* 0x0000000e070e789a */ /* 0x000fe20008000000 */
[----:B------:R-:W-:Y:S01]  /*3360*/  SHF.L.U32 R6, R248, 0x6, RZ ;  /* 0x00000006f8067819 */ /* 0x000fe200000006ff */
[----:B------:R-:W-:Y:S01]  /*3370*/  IMAD R3, R2, UR4, RZ ;  /* 0x0000000402037c24 */ /* 0x000fe2000f8e02ff */
[----:B------:R-:W2:Y:S01]  /*3380*/  LDC R32, c[0x0][0x268] ;  /* 0x00009a00ff207b82 */ /* 0x000ea20000000800 */
[----:B------:R-:W-:Y:S01]  /*3390*/  SHF.R.U32.HI R9, RZ, 0x5, R248 ;  /* 0x00000005ff097819 */ /* 0x000fe200000116f8 */
[----:B------:R-:W-:Y:S01]  /*33a0*/  UIADD3 UR22, UP0, UR14, 0x2, URZ ;  /* 0x000000020e167890 */ /* 0x000fe2000ff1e03f */
[----:B------:R-:W-:Y:S01]  /*33b0*/  MOV R224, 0x3f800000 ;  /* 0x3f80000000e07802 */ /* 0x000fe20000000f00 */
[----:B------:R-:W-:Y:S01]  /*33c0*/  UMOV UR4, URZ ;  /* 0x0000003f00047c82 */ /* 0x000fe20008000000 */
[----:B------:R-:W-:Y:S01]  /*33d0*/  CS2R R88, SRZ ;  /* 0x0000000000587805 */ /* 0x000fe2000001ff00 */
[----:B------:R-:W-:Y:S01]  /*33e0*/  UIADD3.X UR23, UR4, 0x40000040, URZ, UP0, !UPT ;  /* 0x4000004004177890 */ /* 0x000fe200087fe43f */
[----:B0-----:R-:W-:Y:S01]  /*33f0*/  IMAD.MOV.U32 R13, RZ, RZ, R4 ;  /* 0x000000ffff0d7224 */ /* 0x001fe200078e0004 */
[----:B------:R0:W-:Y:S01]  /*3400*/  STL [R1+0x8], R5 ;  /* 0x0000080501007387 */ /* 0x0001e20000100800 */
[----:B------:R-:W-:-:S02]  /*3410*/  MOV R12, R5 ;  /* 0x00000005000c7202 */ /* 0x000fc40000000f00 */
[----:B------:R-:W-:Y:S02]  /*3420*/  CS2R R90, SRZ ;  /* 0x00000000005a7805 */ /* 0x000fe4000001ff00 */
[----:B------:R-:W-:Y:S02]  /*3430*/  SHF.R.U32.HI R4, RZ, 0x7, R248 ;  /* 0x00000007ff047819 */ /* 0x000fe400000116f8 */
[----:B------:R-:W-:Y:S02]  /*3440*/  CS2R R92, SRZ ;  /* 0x00000000005c7805 */ /* 0x000fe4000001ff00 */
[----:B------:R-:W-:Y:S02]  /*3450*/  CS2R R94, SRZ ;  /* 0x00000000005e7805 */ /* 0x000fe4000001ff00 */
[----:B------:R-:W-:Y:S01]  /*3460*/  CS2R R96, SRZ ;  /* 0x0000000000607805 */ /* 0x000fe2000001ff00 */
[----:B-1----:R-:W-:Y:S01]  /*3470*/  IMAD R10, R10, UR5, RZ ;  /* 0x000000050a0a7c24 */ /* 0x002fe2000f8e02ff */
[----:B------:R-:W-:-:S02]  /*3480*/  SGXT.U32 R4, R4, 0x1 ;  /* 0x000000010404781a */ /* 0x000fc40000000000 */
[----:B------:R-:W-:Y:S02]  /*3490*/  CS2R R98, SRZ ;  /* 0x0000000000627805 */ /* 0x000fe4000001ff00 */
[----:B0-----:R-:W-:Y:S02]  /*34a0*/  SEL R5, RZ, 0x90, !P0 ;  /* 0x00000090ff057807 */ /* 0x001fe40004000000 */
[----:B------:R-:W-:Y:S02]  /*34b0*/  CS2R R100, SRZ ;  /* 0x0000000000647805 */ /* 0x000fe4000001ff00 */
[----:B------:R-:W-:Y:S01]  /*34c0*/  SHF.L.U32 R2, R10, 0x1, RZ ;  /* 0x000000010a027819 */ /* 0x000fe200000006ff */
[----:B------:R-:W-:Y:S01]  /*34d0*/  IMAD R4, R4, R11, RZ ;  /* 0x0000000b04047224 */ /* 0x000fe200078e02ff */
[----:B------:R-:W-:Y:S01]  /*34e0*/  LOP3.LUT R7, R5, 0x7e, R8, 0x78, !PT ;  /* 0x0000007e05077812 */ /* 0x000fe200078e7808 */
[C---:B------:R-:W-:Y:S01]  /*34f0*/  IMAD.SHL.U32 R5, R3.reuse, 0x2, RZ ;  /* 0x0000000203057824 */ /* 0x040fe200078e00ff */
[----:B------:R-:W-:Y:S01]  /*3500*/  CS2R R102, SRZ ;  /* 0x0000000000667805 */ /* 0x000fe2000001ff00 */
[----:B------:R-:W-:Y:S01]  /*3510*/  IMAD.HI R3, R3, 0x2, RZ ;  /* 0x0000000203037827 */ /* 0x000fe200078e02ff */
[----:B------:R-:W-:-:S02]  /*3520*/  LEA R8, R11, R4, 0x1 ;  /* 0x000000040b087211 */ /* 0x000fc400078e08ff */
[----:B------:R-:W-:Y:S02]  /*3530*/  CS2R R104, SRZ ;  /* 0x0000000000687805 */ /* 0x000fe4000001ff00 */
[----:B------:R-:W-:Y:S01]  /*3540*/  IADD3 R191, P0, P1, R5, UR10, R2 ;  /* 0x0000000a05bf7c10 */ /* 0x000fe2000f91e002 */
[----:B------:R-:W-:Y:S01]  /*3550*/  IMAD.HI R10, R10, 0x2, RZ ;  /* 0x000000020a0a7827 */ /* 0x000fe200078e02ff */
[----:B------:R-:W-:Y:S02]  /*3560*/  LOP3.LUT R5, R248, 0x1f, RZ, 0xc0, !PT ;  /* 0x0000001ff8057812 */ /* 0x000fe400078ec0ff */
[----:B------:R-:W-:Y:S02]  /*3570*/  CS2R R106, SRZ ;  /* 0x00000000006a7805 */ /* 0x000fe4000001ff00 */
[----:B------:R-:W-:Y:S01]  /*3580*/  LOP3.LUT R6, R7, 0x1000, R6, 0xf8, !PT ;  /* 0x0000100007067812 */ /* 0x000fe200078ef806 */
[----:B------:R-:W-:Y:S01]  /*3590*/  IMAD R2, R13, UR5, RZ ;  /* 0x000000050d027c24 */ /* 0x000fe2000f8e02ff */
[----:B------:R-:W-:Y:S01]  /*35a0*/  IADD3.X R31, R3, UR11, R10, P0, P1 ;  /* 0x0000000b031f7c10 */ /* 0x000fe200087e240a */
[----:B------:R-:W-:Y:S01]  /*35b0*/  IMAD R7, R5, R12, RZ ;  /* 0x0000000c05077224 */ /* 0x000fe200078e02ff */
[----:B------:R-:W-:Y:S01]  /*35c0*/  LEA R12, R11, R8, 0x1 ;  /* 0x000000080b0c7211 */ /* 0x000fe200078e08ff */
[----:B------:R-:W-:Y:S01]  /*35d0*/  IMAD.SHL.U32 R5, R2, 0x2, RZ ;  /* 0x0000000202057824 */ /* 0x000fe200078e00ff */
[----:B------:R-:W-:Y:S01]  /*35e0*/  SGXT.U32 R3, R9, 0x3 ;  /* 0x000000030903781a */ /* 0x000fe20000000000 */
[----:B------:R-:W-:Y:S01]  /*35f0*/  ULDC.64 UR10, c[0x0][0x220] ;  /* 0x00008800000a7ab9 */ /* 0x000fe20000000a00 */
[----:B------:R-:W-:Y:S01]  /*3600*/  LEA R10, R11, R12, 0x1 ;  /* 0x0000000c0b0a7211 */ /* 0x000fe200078e08ff */
[----:B------:R-:W-:Y:S01]  /*3610*/  IMAD.HI R28, R7, 0x2, RZ ;  /* 0x00000002071c7827 */ /* 0x000fe200078e02ff */
[----:B------:R-:W-:-:S02]  /*3620*/  LEA R22, P2, R4, R191, 0x1 ;  /* 0x000000bf04167211 */ /* 0x000fc400078408ff */
[----:B------:R-:W-:Y:S02]  /*3630*/  CS2R R108, SRZ ;  /* 0x00000000006c7805 */ /* 0x000fe4000001ff00 */
[----:B------:R-:W-:Y:S01]  /*3640*/  LEA R14, R11, R10, 0x1 ;  /* 0x0000000a0b0e7211 */ /* 0x000fe200078e08ff */
[----:B--2---:R-:W-:Y:S01]  /*3650*/  IMAD R9, R3, R32, RZ ;  /* 0x0000002003097224 */ /* 0x004fe200078e02ff */
[----:B------:R-:W-:Y:S01]  /*3660*/  LEA.HI.X.SX32 R23, R4, R31, 0x1, P2 ;  /* 0x0000001f04177211 */ /* 0x000fe200010f0eff */
[----:B------:R-:W-:Y:S01]  /*3670*/  IMAD.HI R3, R2, 0x2, RZ ;  /* 0x0000000202037827 */ /* 0x000fe200078e02ff */
[C---:B------:R-:W-:Y:S02]  /*3680*/  LEA R20, P3, R8.reuse, R191, 0x1 ;  /* 0x000000bf08147211 */ /* 0x040fe400078608ff */
[----:B------:R-:W-:Y:S02]  /*3690*/  CS2R R110, SRZ ;  /* 0x00000000006e7805 */ /* 0x000fe4000001ff00 */
[----:B------:R-:W-:Y:S01]  /*36a0*/  SHF.L.U32 R16, R7, 0x1, RZ ;  /* 0x0000000107107819 */ /* 0x000fe200000006ff */
[----:B------:R-:W-:Y:S01]  /*36b0*/  IMAD R2, R11, 0x2, R14 ;  /* 0x000000020b027824 */ /* 0x000fe200078e020e */
[----:B------:R-:W-:Y:S01]  /*36c0*/  LEA.HI.X.SX32 R21, R8, R31, 0x1, P3 ;  /* 0x0000001f08157211 */ /* 0x000fe200018f0eff */
[----:B------:R-:W-:Y:S01]  /*36d0*/  STL.64 [R1+0x18], R22 ;  /* 0x0000181601007387 */ /* 0x000fe20000100a00 */
[----:B------:R-:W-:-:S02]  /*36e0*/  LEA R250, P3, R10, R191, 0x1 ;  /* 0x000000bf0afa7211 */ /* 0x000fc400078608ff */
[----:B------:R-:W-:Y:S02]  /*36f0*/  CS2R R112, SRZ ;  /* 0x0000000000707805 */ /* 0x000fe4000001ff00 */
[C---:B------:R-:W-:Y:S01]  /*3700*/  LEA R18, R11.reuse, R2, 0x1 ;  /* 0x000000020b127211 */ /* 0x040fe200078e08ff */
[----:B------:R-:W-:Y:S01]  /*3710*/  STL.64 [R1+0x10], R20 ;  /* 0x0000101401007387 */ /* 0x000fe20000100a00 */
[----:B------:R-:W-:Y:S02]  /*3720*/  LEA.HI.X.SX32 R251, R10, R31, 0x1, P3 ;  /* 0x0000001f0afb7211 */ /* 0x000fe400018f0eff */
[----:B------:R-:W-:Y:S02]  /*3730*/  CS2R R114, SRZ ;  /* 0x0000000000727805 */ /* 0x000fe4000001ff00 */
[----:B------:R-:W-:Y:S01]  /*3740*/  IADD3 R222, P0, P1, R16, UR10, R5 ;  /* 0x0000000a10de7c10 */ /* 0x000fe2000f91e005 */
[----:B------:R-:W-:Y:S01]  /*3750*/  IMAD R4, R11, 0x2, R18 ;  /* 0x000000020b047824 */ /* 0x000fe200078e0212 */
[-C--:B------:R-:W-:Y:S01]  /*3760*/  LEA R16, P2, R12, R191.reuse, 0x1 ;  /* 0x000000bf0c107211 */ /* 0x080fe200078408ff */
[----:B------:R-:W-:Y:S01]  /*3770*/  UMOV UR10, 0xfffffffe ;  /* 0xfffffffe000a7882 */ /* 0x000fe20000000000 */
[----:B------:R-:W-:-:S02]  /*3780*/  LEA R238, P3, R2, R191, 0x1 ;  /* 0x000000bf02ee7211 */ /* 0x000fc400078608ff */
[----:B------:R-:W-:Y:S02]  /*3790*/  CS2R R116, SRZ ;  /* 0x0000000000747805 */ /* 0x000fe4000001ff00 */
[C---:B------:R-:W-:Y:S02]  /*37a0*/  LEA R8, R11.reuse, R4, 0x1 ;  /* 0x000000040b087211 */ /* 0x040fe400078e08ff */
[----:B------:R-:W-:Y:S02]  /*37b0*/  CS2R R118, SRZ ;  /* 0x0000000000767805 */ /* 0x000fe4000001ff00 */
[----:B------:R-:W-:Y:S02]  /*37c0*/  LEA.HI.X.SX32 R17, R12, R31, 0x1, P2 ;  /* 0x0000001f0c117211 */ /* 0x000fe400010f0eff */
[----:B------:R-:W-:Y:S02]  /*37d0*/  CS2R R120, SRZ ;  /* 0x0000000000787805 */ /* 0x000fe4000001ff00 */
[----:B------:R-:W-:Y:S01]  /*37e0*/  LEA R244, P2, R14, R191, 0x1 ;  /* 0x000000bf0ef47211 */ /* 0x000fe200078408ff */
[----:B------:R-:W-:Y:S01]  /*37f0*/  IMAD R10, R11, 0x2, R8 ;  /* 0x000000020b0a7824 */ /* 0x000fe200078e0208 */
[-C--:B------:R-:W-:Y:S01]  /*3800*/  LEA.HI.X.SX32 R239, R2, R31.reuse, 0x1, P3 ;  /* 0x0000001f02ef7211 */ /* 0x080fe200018f0eff */
[----:B------:R0:W-:Y:S01]  /*3810*/  STL.64 [R1], R16 ;  /* 0x0000001001007387 */ /* 0x0001e20000100a00 */
[----:B------:R-:W-:-:S02]  /*3820*/  LEA.HI.X.SX32 R245, R14, R31, 0x1, P2 ;  /* 0x0000001f0ef57211 */ /* 0x000fc400010f0eff */
[----:B------:R-:W-:Y:S02]  /*3830*/  CS2R R122, SRZ ;  /* 0x00000000007a7805 */ /* 0x000fe4000001ff00 */
[C---:B------:R-:W-:Y:S02]  /*3840*/  LEA R24, R11.reuse, R10, 0x1 ;  /* 0x0000000a0b187211 */ /* 0x040fe400078e08ff */
[----:B------:R-:W-:Y:S02]  /*3850*/  CS2R R124, SRZ ;  /* 0x00000000007c7805 */ /* 0x000fe4000001ff00 */
[----:B------:R-:W-:Y:S02]  /*3860*/  LEA R5, R32, R9, 0x3 ;  /* 0x0000000920057211 */ /* 0x000fe400078e18ff */
[----:B------:R-:W-:Y:S02]  /*3870*/  CS2R R126, SRZ ;  /* 0x00000000007e7805 */ /* 0x000fe4000001ff00 */
[----:B------:R-:W-:Y:S01]  /*3880*/  LEA R14, P3, R4, R191, 0x1 ;  /* 0x000000bf040e7211 */ /* 0x000fe200078608ff */
[----:B------:R-:W-:Y:S01]  /*3890*/  IMAD R2, R11, 0x2, R24 ;  /* 0x000000020b027824 */ /* 0x000fe200078e0218 */
[----:B------:R-:W-:-:S02]  /*38a0*/  LEA R7, R32, R5, 0x3 ;  /* 0x0000000520077211 */ /* 0x000fc400078e18ff */
[----:B------:R-:W-:Y:S02]  /*38b0*/  CS2R R128, SRZ ;  /* 0x0000000000807805 */ /* 0x000fe4000001ff00 */
[----:B------:R-:W-:Y:S02]  /*38c0*/  LEA.HI.X.SX32 R15, R4, R31, 0x1, P3 ;  /* 0x0000001f040f7211 */ /* 0x000fe400018f0eff */
[----:B------:R-:W-:Y:S02]  /*38d0*/  CS2R R130, SRZ ;  /* 0x0000000000827805 */ /* 0x000fe4000001ff00 */
[----:B------:R-:W-:Y:S02]  /*38e0*/  LEA R26, R11, R2, 0x1 ;  /* 0x000000020b1a7211 */ /* 0x000fe400078e08ff */
[----:B------:R-:W-:Y:S02]  /*38f0*/  CS2R R132, SRZ ;  /* 0x0000000000847805 */ /* 0x000fe4000001ff00 */
[----:B0-----:R-:W-:-:S02]  /*3900*/  LEA R16, P4, R8, R191, 0x1 ;  /* 0x000000bf08107211 */ /* 0x001fc400078808ff */
[----:B------:R-:W-:Y:S02]  /*3910*/  CS2R R134, SRZ ;  /* 0x0000000000867805 */ /* 0x000fe4000001ff00 */
[----:B------:R-:W-:Y:S02]  /*3920*/  LEA R4, R11, R26, 0x1 ;  /* 0x0000001a0b047211 */ /* 0x000fe400078e08ff */
[----:B------:R-:W-:Y:S02]  /*3930*/  CS2R R136, SRZ ;  /* 0x0000000000887805 */ /* 0x000fe4000001ff00 */
[----:B------:R-:W-:Y:S02]  /*3940*/  LEA R25, R32, R7, 0x3 ;  /* 0x0000000720197211 */ /* 0x000fe400078e18ff */
[----:B------:R-:W-:Y:S02]  /*3950*/  CS2R R138, SRZ ;  /* 0x00000000008a7805 */ /* 0x000fe4000001ff00 */
[----:B------:R-:W-:-:S02]  /*3960*/  LEA.HI.X.SX32 R17, R8, R31, 0x1, P4 ;  /* 0x0000001f08117211 */ /* 0x000fc400020f0eff */
[----:B------:R-:W-:Y:S02]  /*3970*/  CS2R R140, SRZ ;  /* 0x00000000008c7805 */ /* 0x000fe4000001ff00 */
[----:B------:R-:W-:Y:S02]  /*3980*/  LEA R22, P4, R2, R191, 0x1 ;  /* 0x000000bf02167211 */ /* 0x000fe400078808ff */
[----:B------:R-:W-:Y:S02]  /*3990*/  CS2R R142, SRZ ;  /* 0x00000000008e7805 */ /* 0x000fe4000001ff00 */
[----:B------:R-:W-:Y:S02]  /*39a0*/  LEA R8, R11, R4, 0x1 ;  /* 0x000000040b087211 */ /* 0x000fe400078e08ff */
[----:B------:R-:W-:Y:S02]  /*39b0*/  CS2R R144, SRZ ;  /* 0x0000000000907805 */ /* 0x000fe4000001ff00 */
[----:B------:R-:W-:-:S02]  /*39c0*/  LEA R27, R32, R25, 0x3 ;  /* 0x00000019201b7211 */ /* 0x000fc400078e18ff */
[----:B------:R-:W-:Y:S02]  /*39d0*/  CS2R R146, SRZ ;  /* 0x0000000000927805 */ /* 0x000fe4000001ff00 */
[----:B------:R-:W-:Y:S02]  /*39e0*/  LEA R12, P2, R18, R191, 0x1 ;  /* 0x000000bf120c7211 */ /* 0x000fe400078408ff */
[----:B------:R-:W-:Y:S02]  /*39f0*/  CS2R R148, SRZ ;  /* 0x0000000000947805 */ /* 0x000fe4000001ff00 */
[----:B------:R-:W-:Y:S01]  /*3a00*/  LEA.HI.X.SX32 R23, R2, R31, 0x1, P4 ;  /* 0x0000001f02177211 */ /* 0x000fe200020f0eff */
[----:B------:R-:W-:Y:S01]  /*3a10*/  IMAD R2, R11, 0x2, R8 ;  /* 0x000000020b027824 */ /* 0x000fe200078e0208 */
[----:B------:R-:W-:Y:S02]  /*3a20*/  LEA R29, R32, R27, 0x3 ;  /* 0x0000001b201d7211 */ /* 0x000fe400078e18ff */
[----:B------:R-:W-:-:S02]  /*3a30*/  CS2R R150, SRZ ;  /* 0x0000000000967805 */ /* 0x000fc4000001ff00 */
[----:B------:R-:W-:Y:S02]  /*3a40*/  LEA.HI.X.SX32 R13, R18, R31, 0x1, P2 ;  /* 0x0000001f120d7211 */ /* 0x000fe400010f0eff */
[----:B------:R-:W-:Y:S02]  /*3a50*/  CS2R R34, SRZ ;  /* 0x0000000000227805 */ /* 0x000fe4000001ff00 */
[-C--:B------:R-:W-:Y:S02]  /*3a60*/  LEA R18, P2, R10, R191.reuse, 0x1 ;  /* 0x000000bf0a127211 */ /* 0x080fe400078408ff */
[----:B------:R-:W-:Y:S02]  /*3a70*/  CS2R R36, SRZ ;  /* 0x0000000000247805 */ /* 0x000fe4000001ff00 */
[----:B------:R-:W-:Y:S02]  /*3a80*/  LEA R20, P3, R24, R191, 0x1 ;  /* 0x000000bf18147211 */ /* 0x000fe400078608ff */
[----:B------:R-:W-:-:S02]  /*3a90*/  CS2R R38, SRZ ;  /* 0x0000000000267805 */ /* 0x000fc4000001ff00 */
[----:B------:R-:W-:Y:S02]  /*3aa0*/  LEA R190, P5, R2, R191, 0x1 ;  /* 0x000000bf02be7211 */ /* 0x000fe400078a08ff */
[----:B------:R-:W-:Y:S02]  /*3ab0*/  CS2R R40, SRZ ;  /* 0x0000000000287805 */ /* 0x000fe4000001ff00 */
[----:B------:R-:W-:Y:S02]  /*3ac0*/  LEA R30, R32, R29, 0x3 ;  /* 0x0000001d201e7211 */ /* 0x000fe400078e18ff */
[----:B------:R-:W-:Y:S02]  /*3ad0*/  CS2R R42, SRZ ;  /* 0x00000000002a7805 */ /* 0x000fe4000001ff00 */
[----:B------:R-:W-:Y:S02]  /*3ae0*/  LEA.HI.X.SX32 R19, R10, R31, 0x1, P2 ;  /* 0x0000001f0a137211 */ /* 0x000fe400010f0eff */
        /* <DEDUP_REMOVED lines=9> */
[----:B------:R-:W-:Y:S02]  /*3b80*/  LEA.HI.X.SX32 R191, R2, R31, 0x1, P5 ;  /* 0x0000001f02bf7211 */ /* 0x000fe400028f0eff */
[----:B------:R-:W-:Y:S02]  /*3b90*/  CS2R R54, SRZ ;  /* 0x0000000000367805 */ /* 0x000fe4000001ff00 */
[----:B------:R-:W-:Y:S02]  /*3ba0*/  LEA R2, R32, R30, 0x3 ;  /* 0x0000001e20027211 */ /* 0x000fe400078e18ff */
[----:B------:R-:W-:-:S02]  /*3bb0*/  CS2R R56, SRZ ;  /* 0x0000000000387805 */ /* 0x000fc4000001ff00 */
[----:B------:R-:W-:Y:S01]  /*3bc0*/  IADD3.X R28, R28, UR11, R3, P0, P1 ;  /* 0x0000000b1c1c7c10 */ /* 0x000fe200087e2403 */
[----:B------:R-:W-:Y:S01]  /*3bd0*/  UMOV UR11, 0x7fffffdf ;  /* 0x7fffffdf000b7882 */ /* 0x000fe20000000000 */
[----:B------:R-:W-:Y:S02]  /*3be0*/  LEA R3, R32, R2, 0x3 ;  /* 0x0000000220037211 */ /* 0x000fe400078e18ff */
[----:B------:R-:W-:Y:S02]  /*3bf0*/  CS2R R58, SRZ ;  /* 0x00000000003a7805 */ /* 0x000fe4000001ff00 */
[----:B------:R-:W-:Y:S02]  /*3c00*/  LEA.HI.X.SX32 R187, R4, R31, 0x1, P3 ;  /* 0x0000001f04bb7211 */ /* 0x000fe400018f0eff */
[----:B------:R-:W-:Y:S02]  /*3c10*/  CS2R R60, SRZ ;  /* 0x00000000003c7805 */ /* 0x000fe4000001ff00 */
[----:B------:R-:W-:-:S02]  /*3c20*/  LEA R194, P1, R5, R222, 0x1 ;  /* 0x000000de05c27211 */ /* 0x000fc400078208ff */
[----:B------:R-:W-:Y:S02]  /*3c30*/  CS2R R62, SRZ ;  /* 0x00000000003e7805 */ /* 0x000fe4000001ff00 */
[----:B------:R-:W-:Y:S02]  /*3c40*/  LEA R4, R32, R3, 0x3 ;  /* 0x0000000320047211 */ /* 0x000fe400078e18ff */
[----:B------:R-:W-:Y:S02]  /*3c50*/  CS2R R64, SRZ ;  /* 0x0000000000407805 */ /* 0x000fe4000001ff00 */
[----:B------:R-:W-:Y:S02]  /*3c60*/  LEA.HI.X.SX32 R185, R26, R31, 0x1, P2 ;  /* 0x0000001f1ab97211 */ /* 0x000fe400010f0eff */
[----:B------:R-:W-:Y:S02]  /*3c70*/  CS2R R66, SRZ ;  /* 0x0000000000427805 */ /* 0x000fe4000001ff00 */
[----:B------:R-:W-:Y:S01]  /*3c80*/  LEA.HI.X.SX32 R195, R5, R28, 0x1, P1 ;  /* 0x0000001c05c37211 */ /* 0x000fe200008f0eff */
[----:B------:R-:W-:Y:S01]  /*3c90*/  IMAD R5, R32, 0x8, R4 ;  /* 0x0000000820057824 */ /* 0x000fe200078e0204 */
[----:B------:R-:W-:-:S02]  /*3ca0*/  LEA R196, P2, R7, R222, 0x1 ;  /* 0x000000de07c47211 */ /* 0x000fc400078408ff */
[----:B------:R-:W-:Y:S02]  /*3cb0*/  CS2R R68, SRZ ;  /* 0x0000000000447805 */ /* 0x000fe4000001ff00 */
[-C--:B------:R-:W-:Y:S02]  /*3cc0*/  LEA R192, P0, R9, R222.reuse, 0x1 ;  /* 0x000000de09c07211 */ /* 0x080fe400078008ff */
[----:B------:R-:W-:Y:S02]  /*3cd0*/  CS2R R70, SRZ ;  /* 0x0000000000467805 */ /* 0x000fe4000001ff00 */
[----:B------:R-:W-:Y:S02]  /*3ce0*/  LEA R200, P1, R27, R222, 0x1 ;  /* 0x000000de1bc87211 */ /* 0x000fe400078208ff */
[----:B------:R-:W-:Y:S02]  /*3cf0*/  CS2R R72, SRZ ;  /* 0x0000000000487805 */ /* 0x000fe4000001ff00 */
[----:B------:R-:W-:-:S02]  /*3d00*/  LEA.HI.X.SX32 R197, R7, R28, 0x1, P2 ;  /* 0x0000001c07c57211 */ /* 0x000fc400010f0eff */
[----:B------:R-:W-:Y:S02]  /*3d10*/  CS2R R74, SRZ ;  /* 0x00000000004a7805 */ /* 0x000fe4000001ff00 */
[----:B------:R-:W-:Y:S02]  /*3d20*/  LEA R7, R32, R5, 0x3 ;  /* 0x0000000520077211 */ /* 0x000fe400078e18ff */
[----:B------:R-:W-:Y:S02]  /*3d30*/  CS2R R76, SRZ ;  /* 0x00000000004c7805 */ /* 0x000fe4000001ff00 */
[-C--:B------:R-:W-:Y:S02]  /*3d40*/  LEA.HI.X.SX32 R193, R9, R28.reuse, 0x1, P0 ;  /* 0x0000001c09c17211 */ /* 0x080fe400000f0eff */
[----:B------:R-:W-:Y:S02]  /*3d50*/  CS2R R78, SRZ ;  /* 0x00000000004e7805 */ /* 0x000fe4000001ff00 */
[----:B------:R-:W-:-:S02]  /*3d60*/  LEA.HI.X.SX32 R201, R27, R28, 0x1, P1 ;  /* 0x0000001c1bc97211 */ /* 0x000fc400008f0eff */
[----:B------:R-:W-:Y:S02]  /*3d70*/  CS2R R26, SRZ ;  /* 0x00000000001a7805 */ /* 0x000fe4000001ff00 */
[----:B------:R-:W-:Y:S02]  /*3d80*/  LEA.HI.X.SX32 R189, R8, R31, 0x1, P4 ;  /* 0x0000001f08bd7211 */ /* 0x000fe400020f0eff */
[----:B------:R-:W-:Y:S02]  /*3d90*/  CS2R R80, SRZ ;  /* 0x0000000000507805 */ /* 0x000fe4000001ff00 */
[-C--:B------:R-:W-:Y:S01]  /*3da0*/  LEA R198, P0, R25, R222.reuse, 0x1 ;  /* 0x000000de19c67211 */ /* 0x080fe200078008ff */
[----:B------:R-:W-:Y:S01]  /*3db0*/  UMOV UR15, URZ ;  /* 0x0000003f000f7c82 */ /* 0x000fe20008000000 */
        /* <DEDUP_REMOVED lines=8> */
[-C--:B------:R-:W-:Y:S01]  /*3e40*/  LEA.HI.X.SX32 R203, R29, R28.reuse, 0x1, P2 ;  /* 0x0000001c1dcb7211 */ /* 0x080fe200010f0eff */
[----:B------:R-:W-:Y:S01]  /*3e50*/  UIADD3.64 UR10, UR14, -UR10, URZ ;  /* 0x8000000a0e0a7297 */ /* 0x000fe2000fffe03f */
[----:B------:R-:W-:Y:S01]  /*3e60*/  LEA.HI.X.SX32 R207, R2, R28, 0x1, P1 ;  /* 0x0000001c02cf7211 */ /* 0x000fe200008f0eff */
[----:B------:R-:W-:Y:S01]  /*3e70*/  UIADD3.64 UR26, UR22, 0x2, URZ ;  /* 0x00000002161a7897 */ /* 0x000fe2000fffe03f */
[-C--:B------:R-:W-:Y:S01]  /*3e80*/  LEA R204, P0, R30, R222.reuse, 0x1 ;  /* 0x000000de1ecc7211 */ /* 0x080fe200078008ff */
[----:B------:R-:W-:Y:S01]  /*3e90*/  UIADD3.64 UR30, UR22, 0x4, URZ ;  /* 0x00000004161e7897 */ /* 0x000fe2000fffe03f */
[----:B------:R-:W-:Y:S01]  /*3ea0*/  LEA R208, P2, R3, R222, 0x1 ;  /* 0x000000de03d07211 */ /* 0x000fe200078408ff */
[----:B------:R-:W-:Y:S01]  /*3eb0*/  UIADD3.64 UR34, UR22, 0xfe, URZ ;  /* 0x000000fe16227897 */ /* 0x000fe2000fffe03f */
[----:B------:R-:W-:Y:S01]  /*3ec0*/  LEA R2, R32, R8, 0x3 ;  /* 0x0000000820027211 */ /* 0x000fe200078e18ff */
[----:B------:R-:W-:Y:S01]  /*3ed0*/  UIADD3.64 UR38, UR22, 0x100, URZ ;  /* 0x0000010016267897 */ /* 0x000fe2000fffe03f */
[----:B------:R-:W-:-:S02]  /*3ee0*/  LEA.HI.X.SX32 R205, R30, R28, 0x1, P0 ;  /* 0x0000001c1ecd7211 */ /* 0x000fc400000f0eff */
[----:B------:R-:W-:Y:S02]  /*3ef0*/  CS2R R30, SRZ ;  /* 0x00000000001e7805 */ /* 0x000fe4000001ff00 */
[----:B------:R-:W-:Y:S01]  /*3f00*/  LEA.HI.X.SX32 R209, R3, R28, 0x1, P2 ;  /* 0x0000001c03d17211 */ /* 0x000fe200010f0eff */
[----:B------:R-:W-:Y:S01]  /*3f10*/  IMAD R3, R32, 0x8, R2 ;  /* 0x0000000820037824 */ /* 0x000fe200078e0202 */
[CC--:B------:R-:W-:Y:S01]  /*3f20*/  LEA R210, P0, R4.reuse, R222.reuse, 0x1 ;  /* 0x000000de04d27211 */ /* 0x0c0fe200078008ff */
[----:B------:R-:W-:Y:S01]  /*3f30*/  UIADD3.64 UR42, UR22, 0x102, URZ ;  /* 0x00000102162a7897 */ /* 0x000fe2000fffe03f */
[-C--:B------:R-:W-:Y:S01]  /*3f40*/  LEA R212, P1, R5, R222.reuse, 0x1 ;  /* 0x000000de05d47211 */ /* 0x080fe200078208ff */
[----:B------:R-:W-:Y:S01]  /*3f50*/  UIADD3.64 UR46, UR22, 0x104, URZ ;  /* 0x00000104162e7897 */ /* 0x000fe2000fffe03f */
[----:B------:R-:W-:Y:S01]  /*3f60*/  LEA R214, P2, R7, R222, 0x1 ;  /* 0x000000de07d67211 */ /* 0x000fe200078408ff */
[----:B------:R-:W-:Y:S01]  /*3f70*/  ULDC UR7, c[0x0][0x238] ;  /* 0x00008e0000077ab9 */ /* 0x000fe20000000800 */
[----:B------:R-:W-:Y:S01]  /*3f80*/  LEA.HI.X.SX32 R211, R4, R28, 0x1, P0 ;  /* 0x0000001c04d37211 */ /* 0x000fe200000f0eff */
[----:B------:R-:W-:Y:S01]  /*3f90*/  UMOV UR18, UR14 ;  /* 0x0000000e00127c82 */ /* 0x000fe20008000000 */
[----:B------:R-:W-:-:S02]  /*3fa0*/  LEA R4, R32, R3, 0x3 ;  /* 0x0000000320047211 */ /* 0x000fc400078e18ff */
[----:B------:R-:W-:Y:S02]  /*3fb0*/  CS2R R32, SRZ ;  /* 0x0000000000207805 */ /* 0x000fe4000001ff00 */
[-C--:B------:R-:W-:Y:S01]  /*3fc0*/  LEA.HI.X.SX32 R213, R5, R28.reuse, 0x1, P1 ;  /* 0x0000001c05d57211 */ /* 0x080fe200008f0eff */
[----:B------:R-:W-:Y:S01]  /*3fd0*/  UMOV UR19, 0x40000040 ;  /* 0x4000004000137882 */ /* 0x000fe20000000000 */
[----:B------:R-:W-:Y:S01]  /*3fe0*/  LEA.HI.X.SX32 R215, R7, R28, 0x1, P2 ;  /* 0x0000001c07d77211 */ /* 0x000fe200010f0eff */
[----:B------:R-:W-:Y:S01]  /*3ff0*/  UMOV UR15, 0x80000020 ;  /* 0x80000020000f7882 */ /* 0x000fe20000000000 */
[-C--:B------:R-:W-:Y:S02]  /*4000*/  LEA R216, P0, R8, R222.reuse, 0x1 ;  /* 0x000000de08d87211 */ /* 0x080fe400078008ff */
[-C--:B------:R-:W-:Y:S02]  /*4010*/  LEA R218, P1, R2, R222.reuse, 0x1 ;  /* 0x000000de02da7211 */ /* 0x080fe400078208ff */
[----:B------:R-:W-:-:S02]  /*4020*/  LEA R220, P2, R3, R222, 0x1 ;  /* 0x000000de03dc7211 */ /* 0x000fc400078408ff */
[----:B------:R-:W-:Y:S02]  /*4030*/  LEA R222, P3, R4, R222, 0x1 ;  /* 0x000000de04de7211 */ /* 0x000fe400078608ff */
[-C--:B------:R-:W-:Y:S02]  /*4040*/  LEA.HI.X.SX32 R217, R8, R28.reuse, 0x1, P0 ;  /* 0x0000001c08d97211 */ /* 0x080fe400000f0eff */
[-C--:B------:R-:W-:Y:S02]  /*4050*/  LEA.HI.X.SX32 R219, R2, R28.reuse, 0x1, P1 ;  /* 0x0000001c02db7211 */ /* 0x080fe400008f0eff */
[-C--:B------:R-:W-:Y:S01]  /*4060*/  LEA.HI.X.SX32 R221, R3, R28.reuse, 0x1, P2 ;  /* 0x0000001c03dd7211 */ /* 0x080fe200010f0eff */
[----:B------:R-:W-:Y:S01]  /*4070*/  IMAD.MOV.U32 R3, RZ, RZ, RZ ;  /* 0x000000ffff037224 */ /* 0x000fe200078e00ff */
[----:B------:R-:W-:Y:S02]  /*4080*/  LEA.HI.X.SX32 R223, R4, R28, 0x1, P3 ;  /* 0x0000001c04df7211 */ /* 0x000fe400018f0eff */
[----:B------:R-:W-:-:S02]  /*4090*/  CS2R R28, SRZ ;  /* 0x00000000001c7805 */ /* 0x000fc4000001ff00 */
[----:B------:R-:W-:Y:S02]  /*40a0*/  MOV R4, 0xff800000 ;  /* 0xff80000000047802 */ /* 0x000fe40000000f00 */
[----:B------:R-:W-:Y:S02]  /*40b0*/  MOV R9, 0x3f800000 ;  /* 0x3f80000000097802 */ /* 0x000fe40000000f00 */
[----:B------:R-:W-:Y:S02]  /*40c0*/  MOV R5, RZ ;  /* 0x000000ff00057202 */ /* 0x000fe40000000f00 */
[----:B------:R-:W-:Y:S02]  /*40d0*/  MOV R10, 0x3f800000 ;  /* 0x3f800000000a7802 */ /* 0x000fe40000000f00 */
[----:B------:R-:W-:Y:S02]  /*40e0*/  MOV R7, 0xff800000 ;  /* 0xff80000000077802 */ /* 0x000fe40000000f00 */
[----:B------:R-:W-:-:S02]  /*40f0*/  MOV R2, 0xff800000 ;  /* 0xff80000000027802 */ /* 0x000fc40000000f00 */
[----:B------:R-:W-:Y:S02]  /*4100*/  MOV R8, 0xff800000 ;  /* 0xff80000000087802 */ /* 0x000fe40000000f00 */
[C---:B------:R-:W-:Y:S02]  /*4110*/  LOP3.LUT R228, R6.reuse, 0x20, RZ, 0x3c, !PT ;  /* 0x0000002006e47812 */ /* 0x040fe400078e3cff */
[C---:B------:R-:W-:Y:S02]  /*4120*/  LOP3.LUT R227, R6.reuse, 0x40, RZ, 0x3c, !PT ;  /* 0x0000004006e37812 */ /* 0x040fe400078e3cff */
[----:B------:R-:W-:-:S07]  /*4130*/  LOP3.LUT R226, R6, 0x60, RZ, 0x3c, !PT ;  /* 0x0000006006e27812 */ /* 0x000fce00078e3cff */
.L_x_1:
[----:B------:R-:W2:Y:S04]  /*4140*/  LDL.64 R230, [R1+0x18] ;  /* 0x0000180001e67983 */ /* 0x000ea80000100a00 */
[----:B------:R-:W3:Y:S04]  /*4150*/  LDL.64 R228, [R1+0x10] ;  /* 0x0000100001e47983 */ /* 0x000ee80000100a00 */
[----:B------:R-:W4:Y:S01]  /*4160*/  LDL.64 R226, [R1] ;  /* 0x0000000001e27983 */ /* 0x000f220000100a00 */
[----:B------:R-:W-:-:S03]  /*4170*/  IMAD.WIDE R158, R3, 0x2, R16 ;  /* 0x00000002039e7825 */ /* 0x000fc600078e0210 */
[----:B------:R0:W-:Y:S01]  /*4180*/  STL [R1+0x30], R9 ;  /* 0x0000300901007387 */ /* 0x0001e20000100800 */
[----:B------:R-:W-:-:S03]  /*4190*/  IMAD.WIDE R164, R3, 0x2, R184 ;  /* 0x0000000203a47825 */ /* 0x000fc600078e02b8 */
[----:B------:R-:W5:Y:S01]  /*41a0*/  LDG.E.U16 R159, desc[UR12][R158.64] ;  /* 0x0000000c9e9f7981 */ /* 0x000f62000c1e1500 */
[----:B------:R-:W-:-:S03]  /*41b0*/  IMAD.WIDE R168, R3, 0x2, R244 ;  /* 0x0000000203a87825 */ /* 0x000fc600078e02f4 */
[----:B------:R-:W5:Y:S01]  /*41c0*/  LDG.E.U16 R165, desc[UR12][R164.64] ;  /* 0x0000000ca4a57981 */ /* 0x000f62000c1e1500 */
[----:B------:R-:W-:-:S03]  /*41d0*/  IMAD.WIDE R170, R3, 0x2, R238 ;  /* 0x0000000203aa7825 */ /* 0x000fc600078e02ee */
[----:B------:R1:W5:Y:S01]  /*41e0*/  LDG.E.U16 R177, desc[UR12][R168.64] ;  /* 0x0000000ca8b17981 */ /* 0x000362000c1e1500 */
[----:B------:R-:W-:-:S03]  /*41f0*/  IMAD.WIDE R160, R3, 0x2, R18 ;  /* 0x0000000203a07825 */ /* 0x000fc600078e0212 */
[----:B------:R0:W5:Y:S01]  /*4200*/  LDG.E.U16 R176, desc[UR12][R170.64] ;  /* 0x0000000caab07981 */ /* 0x000162000c1e1500 */
[----:B------:R-:W-:-:S03]  /*4210*/  IMAD.WIDE R166, R3, 0x2, R186 ;  /* 0x0000000203a67825 */ /* 0x000fc600078e02ba */
[----:B------:R-:W5:Y:S01]  /*4220*/  LDG.E.U16 R160, desc[UR12][R160.64] ;  /* 0x0000000ca0a07981 */ /* 0x000f62000c1e1500 */
[----:B------:R-:W-:-:S03]  /*4230*/  IMAD.WIDE R152, R3, 0x2, R12 ;  /* 0x0000000203987825 */ /* 0x000fc600078e020c */
[----:B------:R-:W5:Y:S01]  /*4240*/  LDG.E.U16 R166, desc[UR12][R166.64] ;  /* 0x0000000ca6a67981 */ /* 0x000f62000c1e1500 */
[----:B------:R-:W-:-:S03]  /*4250*/  IMAD.WIDE R162, R3, 0x2, R20 ;  /* 0x0000000203a27825 */ /* 0x000fc600078e0214 */
[----:B------:R0:W5:Y:S01]  /*4260*/  LDG.E.U16 R178, desc[UR12][R152.64] ;  /* 0x0000000c98b27981 */ /* 0x000162000c1e1500 */
[----:B-1----:R-:W-:-:S04]  /*4270*/  IMAD.WIDE R168, R3, 0x2, R188 ;  /* 0x0000000203a87825 */ /* 0x002fc800078e02bc */
[----:B--2---:R-:W-:-:S04]  /*4280*/  IMAD.WIDE R154, R3, 0x2, R230 ;  /* 0x00000002039a7825 */ /* 0x004fc800078e02e6 */
[C---:B---3--:R-:W-:Y:S01]  /*4290*/  IMAD.WIDE R156, R3.reuse, 0x2, R228 ;  /* 0x00000002039c7825 */ /* 0x048fe200078e02e4 */
[----:B------:R1:W2:Y:S03]  /*42a0*/  LDG.E.U16 R173, desc[UR12][R154.64] ;  /* 0x0000000c9aad7981 */ /* 0x0002a6000c1e1500 */
[C---:B----4-:R-:W-:Y:S01]  /*42b0*/  IMAD.WIDE R174, R3.reuse, 0x2, R226 ;  /* 0x0000000203ae7825 */ /* 0x050fe200078e02e2 */
[----:B------:R3:W4:Y:S03]  /*42c0*/  LDG.E.U16 R172, desc[UR12][R156.64] ;  /* 0x0000000c9cac7981 */ /* 0x000726000c1e1500 */
[C---:B0-----:R-:W-:Y:S01]  /*42d0*/  IMAD.WIDE R170, R3.reuse, 0x2, R250 ;  /* 0x0000000203aa7825 */ /* 0x041fe200078e02fa */
[----:B------:R-:W4:Y:S03]  /*42e0*/  LDG.E.U16 R228, desc[UR12][R162.64] ;  /* 0x0000000ca2e47981 */ /* 0x000f26000c1e1500 */
[C---:B------:R-:W-:Y:S01]  /*42f0*/  IMAD.WIDE R152, R3.reuse, 0x2, R14 ;  /* 0x0000000203987825 */ /* 0x040fe200078e020e */
[----:B------:R-:W4:Y:S03]  /*4300*/  LDG.E.U16 R174, desc[UR12][R174.64] ;  /* 0x0000000caeae7981 */ /* 0x000f26000c1e1500 */
[C---:B-1----:R-:W-:Y:S01]  /*4310*/  IMAD.WIDE R154, R3.reuse, 0x2, R22 ;  /* 0x00000002039a7825 */ /* 0x042fe200078e0216 */
[----:B------:R-:W4:Y:S03]  /*4320*/  LDG.E.U16 R230, desc[UR12][R168.64] ;  /* 0x0000000ca8e67981 */ /* 0x000f26000c1e1500 */
[----:B---3--:R-:W-:Y:S01]  /*4330*/  IMAD.WIDE R156, R3, 0x2, R190 ;  /* 0x00000002039c7825 */ /* 0x008fe200078e02be */
[----:B------:R-:W3:Y:S04]  /*4340*/  LDG.E.U16 R226, desc[UR12][R170.64] ;  /* 0x0000000caae27981 */ /* 0x000ee8000c1e1500 */
[----:B------:R-:W3:Y:S04]  /*4350*/  LDG.E.U16 R227, desc[UR12][R152.64] ;  /* 0x0000000c98e37981 */ /* 0x000ee8000c1e1500 */
[----:B------:R-:W3:Y:S04]  /*4360*/  LDG.E.U16 R229, desc[UR12][R154.64] ;  /* 0x0000000c9ae57981 */ /* 0x000ee8000c1e1500 */
[----:B------:R-:W3:Y:S01]  /*4370*/  LDG.E.U16 R231, desc[UR12][R156.64] ;  /* 0x0000000c9ce77981 */ /* 0x000ee2000c1e1500 */
[----:B------:R-:W-:Y:S01]  /*4380*/  BAR.SYNC.DEFER_BLOCKING 0x0 ;  /* 0x0000000000007b1d */ /* 0x000fe20000010000 */
[----:B------:R-:W-:-:S05]  /*4390*/  LOP3.LUT R9, R6, 0x20, RZ, 0x3c, !PT ;  /* 0x0000002006097812 */ /* 0x000fca00078e3cff */
[----:B------:R0:W-:Y:S01]  /*43a0*/  STL [R1+0x2c], R10 ;  /* 0x00002c0a01007387 */ /* 0x0001e20000100800 */
[----:B------:R-:W-:Y:S01]  /*43b0*/  USHF.L.U32 UR9, UR6, 0x8, URZ ;  /* 0x0000000806097899 */ /* 0x000fe2000800063f */
[----:B------:R-:W-:Y:S01]  /*43c0*/  UMOV UR17, 0x40000040 ;  /* 0x4000004000117882 */ /* 0x000fe20000000000 */
[----:B------:R-:W-:Y:S01]  /*43d0*/  UMOV UR50, UR22 ;  /* 0x0000001600327c82 */ /* 0x000fe20008000000 */
[----:B0-----:R-:W-:Y:S01]  /*43e0*/  LOP3.LUT R10, R6, 0x40, RZ, 0x3c, !PT ;  /* 0x00000040060a7812 */ /* 0x001fe200078e3cff */
[----:B-----5:R-:W-:Y:S04]  /*43f0*/  STS.U16 [R6+UR8+0x10400], R177 ;  /* 0x010400b106007988 */ /* 0x020fe80008000408 */
[----:B------:R-:W-:Y:S04]  /*4400*/  STS.U16 [R6+UR8+0x10800], R159 ;  /* 0x0108009f06007988 */ /* 0x000fe80008000408 */
[----:B------:R-:W-:Y:S01]  /*4410*/  STS.U16 [R6+UR8+0x10c00], R165 ;  /* 0x010c00a506007988 */ /* 0x000fe20008000408 */
[----:B------:R-:W-:Y:S01]  /*4420*/  ULOP3.LUT UR9, UR9, 0x400, URZ, 0xc0, !UPT ;  /* 0x0000040009097892 */ /* 0x000fe2000f8ec03f */
[----:B------:R-:W-:Y:S01]  /*4430*/  UMOV UR51, UR23 ;  /* 0x0000001700337c82 */ /* 0x000fe20008000000 */
[----:B------:R-:W-:-:S02]  /*4440*/  IMAD.WIDE R236, R5, 0x2, R200 ;  /* 0x0000000205ec7825 */ /* 0x000fc400078e02c8 */
[----:B------:R-:W-:Y:S01]  /*4450*/  ULEA.HI UR9, UR8, UR9, URZ, 0x1c ;  /* 0x0000000908097291 */ /* 0x000fe2000f8fe03f */
[----:B------:R-:W-:Y:S03]  /*4460*/  STL [R1+0x28], R224 ;  /* 0x000028e001007387 */ /* 0x000fe60000100800 */
[----:B------:R-:W-:Y:S01]  /*4470*/  ULOP3.LUT UR16, UR9, 0x3fff, URZ, 0xc0, !UPT ;  /* 0x00003fff09107892 */ /* 0x000fe2000f8ec03f */
[C---:B------:R-:W-:Y:S01]  /*4480*/  IMAD.WIDE R232, R5.reuse, 0x2, R198 ;  /* 0x0000000205e87825 */ /* 0x040fe200078e02c6 */
[----:B------:R-:W-:Y:S02]  /*4490*/  STL [R1+0x24], R225 ;  /* 0x000024e101007387 */ /* 0x000fe40000100800 */
[----:B------:R-:W-:Y:S01]  /*44a0*/  UIADD3 UR20, UP0, UR16, 0x80, URZ ;  /* 0x0000008010147890 */ /* 0x000fe2000ff1e03f */
[----:B------:R-:W-:Y:S01]  /*44b0*/  UMOV UR9, URZ ;  /* 0x0000003f00097c82 */ /* 0x000fe20008000000 */
[----:B------:R-:W-:-:S02]  /*44c0*/  IMAD.WIDE R234, R5, 0x2, R208 ;  /* 0x0000000205ea7825 */ /* 0x000fc400078e02d0 */
[----:B------:R-:W-:Y:S01]  /*44d0*/  UIADD3.X UR21, UR9, 0x40000040, URZ, UP0, !UPT ;  /* 0x4000004009157890 */ /* 0x000fe200087fe43f */
[----:B------:R-:W-:Y:S03]  /*44e0*/  STL [R1+0x20], R11 ;  /* 0x0000200b01007387 */ /* 0x000fe60000100800 */
[----:B------:R-:W-:Y:S01]  /*44f0*/  UIADD3.64 UR24, UR20, 0x80, URZ ;  /* 0x0000008014187897 */ /* 0x000fe2000fffe03f */
[----:B--2---:R-:W-:Y:S04]  /*4500*/  STS.U16 [R6+UR8+0x10000], R173 ;  /* 0x010000ad06007988 */ /* 0x004fe80008000408 */
[----:B----4-:R-:W-:Y:S04]  /*4510*/  STS.U16 [R9+UR8+0x10100], R172 ;  /* 0x010100ac09007988 */ /* 0x010fe80008000408 */
[----:B------:R-:W-:Y:S04]  /*4520*/  STS.U16 [R9+UR8+0x10500], R176 ;  /* 0x010500b009007988 */ /* 0x000fe80008000408 */
[----:B------:R-:W-:Y:S04]  /*4530*/  STS.U16 [R9+UR8+0x10900], R160 ;  /* 0x010900a009007988 */ /* 0x000fe80008000408 */
[----:B------:R0:W-:Y:S04]  /*4540*/  STS.U16 [R9+UR8+0x10d00], R166 ;  /* 0x010d00a609007988 */ /* 0x0001e80008000408 */
[----:B------:R-:W-:Y:S04]  /*4550*/  STS.U16 [R10+UR8+0x10200], R174 ;  /* 0x010200ae0a007988 */ /* 0x000fe80008000408 */
[----:B------:R1:W-:Y:S01]  /*4560*/  STS.U16 [R10+UR8+0x10600], R178 ;  /* 0x010600b20a007988 */ /* 0x0003e20008000408 */
[----:B0-----:R-:W-:-:S03]  /*4570*/  LOP3.LUT R9, R6, 0x60, RZ, 0x3c, !PT ;  /* 0x0000006006097812 */ /* 0x001fc600078e3cff */
[----:B------:R-:W-:Y:S04]  /*4580*/  STS.U16 [R10+UR8+0x10a00], R228 ;  /* 0x010a00e40a007988 */ /* 0x000fe80008000408 */
[----:B------:R-:W-:Y:S04]  /*4590*/  STS.U16 [R10+UR8+0x10e00], R230 ;  /* 0x010e00e60a007988 */ /* 0x000fe80008000408 */
[----:B---3--:R-:W-:Y:S04]  /*45a0*/  STS.U16 [R9+UR8+0x10300], R226 ;  /* 0x010300e209007988 */ /* 0x008fe80008000408 */
[----:B------:R0:W-:Y:S04]  /*45b0*/  STS.U16 [R9+UR8+0x10700], R227 ;  /* 0x010700e309007988 */ /* 0x0001e80008000408 */
[----:B------:R-:W-:Y:S04]  /*45c0*/  STS.U16 [R9+UR8+0x10b00], R229 ;  /* 0x010b00e509007988 */ /* 0x000fe80008000408 */
[----:B------:R2:W-:Y:S01]  /*45d0*/  STS.U16 [R9+UR8+0x10f00], R231 ;  /* 0x010f00e709007988 */ /* 0x0005e20008000408 */
[----:B------:R3:W-:Y:S06]  /*45e0*/  MEMBAR.ALL.CTA ;  /* 0x0000000000007992 */ /* 0x0007ec0000008000 */
[----:B---3--:R-:W3:Y:S02]  /*45f0*/  FENCE.VIEW.ASYNC.S ;  /* 0x00000000000073c6 */ /* 0x008ee40000000000 */
[----:B---3--:R-:W-:Y:S06]  /*4600*/  BAR.SYNC.DEFER_BLOCKING 0x0 ;  /* 0x0000000000007b1d */ /* 0x008fec0000010000 */
[----:B-1----:R-:W-:Y:S01]  /*4610*/  WARPGROUP.ARRIVE ;  /* 0x00000000000079c5 */ /* 0x002fe20000000000 */
[----:B------:R-:W-:-:S02]  /*4620*/  UIADD3.64 UR28, UR20, 0x100, URZ ;  /* 0x00000100141c7897 */ /* 0x000fc4000fffe03f */
[----:B------:R-:W-:Y:S02]  /*4630*/  UIADD3.64 UR32, UR20, 0x180, URZ ;  /* 0x0000018014207897 */ /* 0x000fe4000fffe03f */
[----:B------:R-:W-:Y:S01]  /*4640*/  UIADD3.64 UR36, UR20, 0x200, URZ ;  /* 0x0000020014247897 */ /* 0x000fe2000fffe03f */
[----:B------:R-:W-:Y:S01]  /*4650*/  HGMMA.64x32x16.F32 R168, gdesc[UR16].tnspA, RZ, !UPT ;  /* 0x2060000010a879f0 */ /* 0x000fe2000c7008ff */
[----:B------:R-:W-:Y:S02]  /*4660*/  UIADD3.64 UR40, UR20, 0x280, URZ ;  /* 0x0000028014287897 */ /* 0x000fe4000fffe03f */
[----:B------:R-:W-:Y:S02]  /*4670*/  UIADD3.64 UR44, UR20, 0x300, URZ ;  /* 0x00000300142c7897 */ /* 0x000fe4000fffe03f */
[----:B------:R-:W-:Y:S01]  /*4680*/  UIADD3.64 UR48, UR20, 0x800, URZ ;  /* 0x0000080014307897 */ /* 0x000fe2000fffe03f */
[C---:B0-----:R-:W-:Y:S01]  /*4690*/  IMAD.WIDE R226, R5.reuse, 0x2, R194 ;  /* 0x0000000205e27825 */ /* 0x041fe200078e02c2 */
[----:B------:R-:W-:Y:S01]  /*46a0*/  UIADD3.64 UR16, UR20, 0x780, URZ ;  /* 0x0000078014107897 */ /* 0x000fe2000fffe03f */
[----:B------:R-:W3:Y:S02]  /*46b0*/  LDG.E.U16 R236, desc[UR12][R236.64] ;  /* 0x0000000cecec7981 */ /* 0x000ee4000c1e1500 */
[----:B--2---:R-:W-:-:S02]  /*46c0*/  IMAD.WIDE R230, R5, 0x2, R196 ;  /* 0x0000000205e67825 */ /* 0x004fc400078e02c4 */
[----:B------:R-:W2:Y:S02]  /*46d0*/  LDG.E.U16 R226, desc[UR12][R226.64] ;  /* 0x0000000ce2e27981 */ /* 0x000ea4000c1e1500 */
[----:B------:R-:W-:Y:S02]  /*46e0*/  IMAD.WIDE R228, R5, 0x2, R192 ;  /* 0x0000000205e47825 */ /* 0x000fe400078e02c0 */
[----:B------:R-:W4:Y:S04]  /*46f0*/  LDG.E.U16 R242, desc[UR12][R234.64] ;  /* 0x0000000ceaf27981 */ /* 0x000f28000c1e1500 */
[----:B------:R-:W5:Y:S04]  /*4700*/  LDG.E.U16 R228, desc[UR12][R228.64] ;  /* 0x0000000ce4e47981 */ /* 0x000f68000c1e1500 */
[----:B------:R0:W3:Y:S04]  /*4710*/  LDG.E.U16 R227, desc[UR12][R230.64] ;  /* 0x0000000ce6e37981 */ /* 0x0000e8000c1e1500 */
[----:B------:R-:W4:Y:S01]  /*4720*/  LDG.E.U16 R229, desc[UR12][R232.64] ;  /* 0x0000000ce8e57981 */ /* 0x000f22000c1e1500 */
[----:B------:R-:W-:Y:S04]  /*4730*/  HGMMA.64x32x16.F32 R168, gdesc[UR20].tnspA, R168 ;  /* 0x2060000014a879f0 */ /* 0x000fe800087008a8 */
[----:B------:R-:W-:Y:S04]  /*4740*/  HGMMA.64x32x16.F32 R168, gdesc[UR24].tnspA, R168 ;  /* 0x2060000018a879f0 */ /* 0x000fe800087008a8 */
[----:B------:R-:W-:Y:S04]  /*4750*/  HGMMA.64x32x16.F32 R168, gdesc[UR28].tnspA, R168 ;  /* 0x206000001ca879f0 */ /* 0x000fe800087008a8 */
[----:B------:R-:W-:Y:S04]  /*4760*/  HGMMA.64x32x16.F32 R168, gdesc[UR32].tnspA, R168 ;  /* 0x2060000020a879f0 */ /* 0x000fe800087008a8 */
[----:B------:R-:W-:Y:S04]  /*4770*/  HGMMA.64x32x16.F32 R168, gdesc[UR36].tnspA, R168 ;  /* 0x2060000024a879f0 */ /* 0x000fe800087008a8 */
[----:B------:R-:W-:Y:S04]  /*4780*/  HGMMA.64x32x16.F32 R168, gdesc[UR40].tnspA, R168 ;  /* 0x2060000028a879f0 */ /* 0x000fe800087008a8 */
[----:B------:R-:W-:Y:S04]  /*4790*/  HGMMA.64x32x16.F32 R168, gdesc[UR44].tnspA, R168 ;  /* 0x206000002ca879f0 */ /* 0x000fe800087008a8 */
[----:B------:R-:W-:Y:S01]  /*47a0*/  HGMMA.64x32x16.F32 R152, gdesc[UR16].tnspA, RZ, !UPT ;  /* 0x20600000109879f0 */ /* 0x000fe2000c7008ff */
[----:B------:R-:W-:-:S03]  /*47b0*/  UIADD3.64 UR24, UR20, 0x880, URZ ;  /* 0x0000088014187897 */ /* 0x000fc6000fffe03f */
[----:B------:R-:W-:Y:S01]  /*47c0*/  HGMMA.64x32x16.F32 R152, gdesc[UR48].tnspA, R152 ;  /* 0x20600000309879f0 */ /* 0x000fe20008700898 */
[----:B------:R-:W-:-:S05]  /*47d0*/  UIADD3.64 UR28, UR20, 0x900, URZ ;  /* 0x00000900141c7897 */ /* 0x000fca000fffe03f */
[----:B------:R-:W-:Y:S01]  /*47e0*/  HGMMA.64x32x16.F32 R152, gdesc[UR24].tnspA, R152 ;  /* 0x20600000189879f0 */ /* 0x000fe20008700898 */
        /* <DEDUP_REMOVED lines=8> */
[----:B0-----:R-:W-:-:S05]  /*4870*/  IMAD.WIDE R230, R5, 0x2, R202 ;  /* 0x0000000205e67825 */ /* 0x001fca00078e02ca */
[----:B------:R0:W4:Y:S01]  /*4880*/  LDG.E.U16 R237, desc[UR12][R230.64] ;  /* 0x0000000ce6ed7981 */ /* 0x000122000c1e1500 */
[----:B------:R-:W-:Y:S01]  /*4890*/  HGMMA.64x32x16.F32 R152, gdesc[UR44].tnspA, R152, gsb0 ;  /* 0x206000002c9879f0 */ /* 0x000fe20008000898 */
[----:B0-----:R-:W-:-:S05]  /*48a0*/  IMAD.WIDE R230, R5, 0x2, R204 ;  /* 0x0000000205e67825 */ /* 0x001fca00078e02cc */
[----:B------:R0:W4:Y:S02]  /*48b0*/  LDG.E.U16 R240, desc[UR12][R230.64] ;  /* 0x0000000ce6f07981 */ /* 0x000124000c1e1500 */
[----:B0-----:R-:W-:-:S05]  /*48c0*/  IMAD.WIDE R230, R5, 0x2, R210 ;  /* 0x0000000205e67825 */ /* 0x001fca00078e02d2 */
[----:B------:R0:W4:Y:S01]  /*48d0*/  LDG.E.U16 R243, desc[UR12][R230.64] ;  /* 0x0000000ce6f37981 */ /* 0x000122000c1e1500 */
[----:B------:R-:W-:-:S04]  /*48e0*/  IMAD.WIDE R232, R5, 0x2, R206 ;  /* 0x0000000205e87825 */ /* 0x000fc800078e02ce */
[----:B------:R-:W-:Y:S01]  /*48f0*/  IMAD.WIDE R234, R5, 0x2, R212 ;  /* 0x0000000205ea7825 */ /* 0x000fe200078e02d4 */
[----:B------:R1:W4:Y:S05]  /*4900*/  LDG.E.U16 R241, desc[UR12][R232.64] ;  /* 0x0000000ce8f17981 */ /* 0x00032a000c1e1500 */
[----:B------:R1:W4:Y:S01]  /*4910*/  LDG.E.U16 R234, desc[UR12][R234.64] ;  /* 0x0000000ceaea7981 */ /* 0x000322000c1e1500 */
[----:B------:R-:W-:Y:S02]  /*4920*/  WARPGROUP.DEPBAR.LE gsb0, 0x0 ;  /* 0x00008000000079c5 */ /* 0x000fe40000010000 */
[----:B0-----:R-:W-:Y:S01]  /*4930*/  FMUL R230, R168, UR7 ;  /* 0x00000007a8e67c20 */ /* 0x001fe20008400000 */
[----:B------:R-:W-:-:S05]  /*4940*/  FMUL R231, R169, UR7 ;  /* 0x00000007a9e77c20 */ /* 0x000fca0008400000 */
[----:B------:R-:W-:Y:S01]  /*4950*/  FMNMX R230, R230, R231, !PT ;  /* 0x000000e7e6e67209 */ /* 0x000fe20007800000 */
[----:B------:R-:W-:-:S05]  /*4960*/  FMUL R231, R172, UR7 ;  /* 0x00000007ace77c20 */ /* 0x000fca0008400000 */
[----:B------:R-:W-:Y:S01]  /*4970*/  FMNMX R230, R231, R230, !PT ;  /* 0x000000e6e7e67209 */ /* 0x000fe20007800000 */
[----:B------:R-:W-:-:S05]  /*4980*/  FMUL R231, R173, UR7 ;  /* 0x00000007ade77c20 */ /* 0x000fca0008400000 */
[----:B------:R-:W-:Y:S01]  /*4990*/  FMNMX R230, R231, R230, !PT ;  /* 0x000000e6e7e67209 */ /* 0x000fe20007800000 */
[----:B------:R-:W-:-:S05]  /*49a0*/  FMUL R231, R176, UR7 ;  /* 0x00000007b0e77c20 */ /* 0x000fca0008400000 */
[----:B------:R-:W-:Y:S01]  /*49b0*/  FMNMX R230, R231, R230, !PT ;  /* 0x000000e6e7e67209 */ /* 0x000fe20007800000 */
[----:B------:R-:W-:Y:S01]  /*49c0*/  FMUL R231, R177, UR7 ;  /* 0x00000007b1e77c20 */ /* 0x000fe20008400000 */
[----:B-1----:R-:W-:-:S04]  /*49d0*/  IMAD.WIDE R232, R5, 0x2, R214 ;  /* 0x0000000205e87825 */ /* 0x002fc800078e02d6 */
[----:B------:R-:W-:Y:S01]  /*49e0*/  FMUL R247, R180, UR7 ;  /* 0x00000007b4f77c20 */ /* 0x000fe20008400000 */
[----:B------:R-:W-:Y:S01]  /*49f0*/  FMNMX R230, R231, R230, !PT ;  /* 0x000000e6e7e67209 */ /* 0x000fe20007800000 */
[----:B------:R0:W4:Y:S01]  /*4a00*/  LDG.E.U16 R246, desc[UR12][R232.64] ;  /* 0x0000000ce8f67981 */ /* 0x000122000c1e1500 */
[----:B------:R-:W-:Y:S02]  /*4a10*/  FMUL R235, R181, UR7 ;  /* 0x00000007b5eb7c20 */ /* 0x000fe40008400000 */
[----:B------:R-:W-:Y:S01]  /*4a20*/  FMNMX R247, R247, R230, !PT ;  /* 0x000000e6f7f77209 */ /* 0x000fe20007800000 */
[----:B------:R-:W-:-:S04]  /*4a30*/  IMAD.WIDE R230, R5, 0x2, R218 ;  /* 0x0000000205e67825 */ /* 0x000fc800078e02da */
[----:B0-----:R-:W-:Y:S01]  /*4a40*/  IMAD.WIDE R232, R5, 0x2, R216 ;  /* 0x0000000205e87825 */ /* 0x001fe200078e02d8 */
[----:B------:R-:W-:Y:S02]  /*4a50*/  FMNMX R247, R235, R247, !PT ;  /* 0x000000f7ebf77209 */ /* 0x000fe40007800000 */
[----:B------:R0:W4:Y:S04]  /*4a60*/  LDG.E.U16 R235, desc[UR12][R230.64] ;  /* 0x0000000ce6eb7981 */ /* 0x000128000c1e1500 */
[----:B------:R1:W4:Y:S01]  /*4a70*/  LDG.E.U16 R248, desc[UR12][R232.64] ;  /* 0x0000000ce8f87981 */ /* 0x000322000c1e1500 */
[----:B0-----:R-:W-:-:S04]  /*4a80*/  IMAD.WIDE R230, R5, 0x2, R220 ;  /* 0x0000000205e67825 */ /* 0x001fc800078e02dc */
[----:B-1----:R-:W-:Y:S02]  /*4a90*/  IMAD.WIDE R232, R5, 0x2, R222 ;  /* 0x0000000205e87825 */ /* 0x002fe400078e02de */
[----:B------:R0:W4:Y:S04]  /*4aa0*/  LDG.E.U16 R231, desc[UR12][R230.64] ;  /* 0x0000000ce6e77981 */ /* 0x000128000c1e1500 */
[----:B------:R1:W4:Y:S04]  /*4ab0*/  LDG.E.U16 R232, desc[UR12][R232.64] ;  /* 0x0000000ce8e87981 */ /* 0x000328000c1e1500 */
[----:B------:R-:W1:Y:S01]  /*4ac0*/  SHFL.BFLY PT, R249, R247, 0x2, 0x1f ;  /* 0x0c401f00f7f97f89 */ /* 0x000e6200000e0000 */
[----:B0-----:R-:W-:Y:S01]  /*4ad0*/  FMUL R230, R170, UR7 ;  /* 0x00000007aae67c20 */ /* 0x001fe20008400000 */
[----:B------:R-:W-:Y:S01]  /*4ae0*/  FMUL R252, R153, UR7 ;  /* 0x0000000799fc7c20 */ /* 0x000fe20008400000 */
[----:B------:R-:W-:Y:S01]  /*4af0*/  BAR.SYNC.DEFER_BLOCKING 0x0 ;  /* 0x0000000000007b1d */ /* 0x000fe20000010000 */
[----:B-1----:R-:W-:-:S05]  /*4b00*/  FMUL R233, R171, UR7 ;  /* 0x00000007abe97c20 */ /* 0x002fca0008400000 */
[----:B------:R-:W-:Y:S01]  /*4b10*/  FMNMX R230, R230, R233, !PT ;  /* 0x000000e9e6e67209 */ /* 0x000fe20007800000 */
[----:B------:R-:W-:-:S05]  /*4b20*/  FMUL R233, R174, UR7 ;  /* 0x00000007aee97c20 */ /* 0x000fca0008400000 */
[----:B------:R-:W-:Y:S01]  /*4b30*/  FMNMX R230, R233, R230, !PT ;  /* 0x000000e6e9e67209 */ /* 0x000fe20007800000 */
[----:B------:R-:W-:Y:S01]  /*4b40*/  FMUL R233, R175, UR7 ;  /* 0x00000007afe97c20 */ /* 0x000fe20008400000 */
[----:B------:R-:W-:Y:S01]  /*4b50*/  FMNMX R249, R247, R249, !PT ;  /* 0x000000f9f7f97209 */ /* 0x000fe20007800000 */
[----:B------:R-:W-:-:S03]  /*4b60*/  FMUL R247, R178, UR7 ;  /* 0x00000007b2f77c20 */ /* 0x000fc60008400000 */
[----:B------:R-:W-:Y:S02]  /*4b70*/  FMNMX R233, R233, R230, !PT ;  /* 0x000000e6e9e97209 */ /* 0x000fe40007800000 */
[----:B------:R-:W0:Y:S02]  /*4b80*/  SHFL.BFLY PT, R230, R249, 0x1, 0x1f ;  /* 0x0c201f00f9e67f89 */ /* 0x000e2400000e0000 */
[----:B------:R-:W-:Y:S01]  /*4b90*/  FMNMX R233, R247, R233, !PT ;  /* 0x000000e9f7e97209 */ /* 0x000fe20007800000 */
[----:B------:R-:W-:-:S05]  /*4ba0*/  FMUL R247, R179, UR7 ;  /* 0x00000007b3f77c20 */ /* 0x000fca0008400000 */
[----:B------:R-:W-:Y:S01]  /*4bb0*/  FMNMX R233, R247, R233, !PT ;  /* 0x000000e9f7e97209 */ /* 0x000fe20007800000 */
[----:B------:R-:W-:-:S05]  /*4bc0*/  FMUL R247, R182, UR7 ;  /* 0x00000007b6f77c20 */ /* 0x000fca0008400000 */
[----:B------:R-:W-:Y:S01]  /*4bd0*/  FMNMX R247, R247, R233, !PT ;  /* 0x000000e9f7f77209 */ /* 0x000fe20007800000 */
[----:B------:R-:W-:-:S05]  /*4be0*/  FMUL R233, R183, UR7 ;  /* 0x00000007b7e97c20 */ /* 0x000fca0008400000 */
[----:B------:R-:W-:Y:S02]  /*4bf0*/  FMNMX R247, R233, R247, !PT ;  /* 0x000000f7e9f77209 */ /* 0x000fe40007800000 */
[----:B0-----:R-:W-:-:S03]  /*4c00*/  FMNMX R230, R249, R230, !PT ;  /* 0x000000e6f9e67209 */ /* 0x001fc60007800000 */
[----:B------:R-:W0:Y:S01]  /*4c10*/  SHFL.BFLY PT, R233, R247, 0x2, 0x1f ;  /* 0x0c401f00f7e97f89 */ /* 0x000e2200000e0000 */
[----:B------:R-:W-:Y:S01]  /*4c20*/  FMNMX R230, R230, R4, !PT ;  /* 0x00000004e6e67209 */ /* 0x000fe20007800000 */
[----:B------:R-:W-:-:S04]  /*4c30*/  FMUL R249, R152, UR7 ;  /* 0x0000000798f97c20 */ /* 0x000fc80008400000 */
[----:B------:R-:W-:Y:S01]  /*4c40*/  FFMA R168, R168, UR7, -R230 ;  /* 0x00000007a8a87c23 */ /* 0x000fe200080008e6 */
[----:B------:R-:W-:-:S03]  /*4c50*/  FMNMX R249, R249, R252, !PT ;  /* 0x000000fcf9f97209 */ /* 0x000fc60007800000 */
[----:B------:R-:W-:Y:S01]  /*4c60*/  FMUL R252, R168, 1.4426950216293334961 ;  /* 0x3fb8aa3ba8fc7820 */ /* 0x000fe20000400000 */
[----:B------:R-:W-:Y:S01]  /*4c70*/  FMUL R168, R156, UR7 ;  /* 0x000000079ca87c20 */ /* 0x000fe20008400000 */
[--C-:B------:R-:W-:Y:S01]  /*4c80*/  FFMA R172, R172, UR7, -R230.reuse ;  /* 0x00000007acac7c23 */ /* 0x100fe200080008e6 */
[----:B------:R-:W-:-:S03]  /*4c90*/  FFMA R173, R173, UR7, -R230 ;  /* 0x00000007adad7c23 */ /* 0x000fc600080008e6 */
[----:B------:R-:W-:Y:S01]  /*4ca0*/  FMNMX R168, R168, R249, !PT ;  /* 0x000000f9a8a87209 */ /* 0x000fe20007800000 */
[----:B------:R-:W-:Y:S01]  /*4cb0*/  FMUL R249, R157, UR7 ;  /* 0x000000079df97c20 */ /* 0x000fe20008400000 */
[----:B------:R-:W-:Y:S01]  /*4cc0*/  FMUL R172, R172, 1.4426950216293334961 ;  /* 0x3fb8aa3bacac7820 */ /* 0x000fe20000400000 */
[----:B------:R-:W-:-:S03]  /*4cd0*/  FFMA R169, R169, UR7, -R230 ;  /* 0x00000007a9a97c23 */ /* 0x000fc600080008e6 */
[----:B------:R1:W-:Y:S01]  /*4ce0*/  MUFU.EX2 R224, R172 ;  /* 0x000000ac00e07308 */ /* 0x0003e20000000800 */
[----:B------:R-:W-:Y:S01]  /*4cf0*/  FMNMX R249, R249, R168, !PT ;  /* 0x000000a8f9f97209 */ /* 0x000fe20007800000 */
[----:B------:R-:W-:Y:S01]  /*4d00*/  FMUL R169, R169, 1.4426950216293334961 ;  /* 0x3fb8aa3ba9a97820 */ /* 0x000fe20000400000 */
[----:B0-----:R-:W-:Y:S01]  /*4d10*/  FMNMX R168, R247, R233, !PT ;  /* 0x000000e9f7a87209 */ /* 0x001fe20007800000 */
[----:B-1----:R-:W-:-:S04]  /*4d20*/  FMUL R172, R173, 1.4426950216293334961 ;  /* 0x3fb8aa3badac7820 */ /* 0x002fc80000400000 */
[----:B------:R0:W-:Y:S08]  /*4d30*/  MUFU.EX2 R9, R169 ;  /* 0x000000a900097308 */ /* 0x0001f00000000800 */
[----:B------:R1:W-:Y:S01]  /*4d40*/  MUFU.EX2 R225, R172 ;  /* 0x000000ac00e17308 */ /* 0x0003e20000000800 */
[----:B0-----:R-:W-:Y:S01]  /*4d50*/  FMUL R169, R160, UR7 ;  /* 0x00000007a0a97c20 */ /* 0x001fe20008400000 */
[----:B-1----:R-:W0:Y:S04]  /*4d60*/  SHFL.BFLY PT, R172, R168, 0x1, 0x1f ;  /* 0x0c201f00a8ac7f89 */ /* 0x002e2800000e0000 */
[----:B------:R-:W-:Y:S01]  /*4d70*/  FMNMX R173, R169, R249, !PT ;  /* 0x000000f9a9ad7209 */ /* 0x000fe20007800000 */
[----:B------:R-:W-:Y:S01]  /*4d80*/  FFMA R169, R176, UR7, -R230 ;  /* 0x00000007b0a97c23 */ /* 0x000fe200080008e6 */
[----:B------:R-:W-:-:S05]  /*4d90*/  FMUL R176, R161, UR7 ;  /* 0x00000007a1b07c20 */ /* 0x000fca0008400000 */
[----:B------:R-:W-:Y:S01]  /*4da0*/  FMNMX R173, R176, R173, !PT ;  /* 0x000000adb0ad7209 */ /* 0x000fe20007800000 */
[----:B------:R-:W-:-:S05]  /*4db0*/  FMUL R176, R164, UR7 ;  /* 0x00000007a4b07c20 */ /* 0x000fca0008400000 */
[----:B------:R-:W-:Y:S01]  /*4dc0*/  FMNMX R173, R176, R173, !PT ;  /* 0x000000adb0ad7209 */ /* 0x000fe20007800000 */
[----:B------:R-:W-:Y:S01]  /*4dd0*/  FMUL R176, R165, UR7 ;  /* 0x00000007a5b07c20 */ /* 0x000fe20008400000 */
[----:B------:R-:W-:Y:S01]  /*4de0*/  FMUL R169, R169, 1.4426950216293334961 ;  /* 0x3fb8aa3ba9a97820 */ /* 0x000fe20000400000 */
[----:B0-----:R-:W-:-:S03]  /*4df0*/  FMNMX R168, R168, R172, !PT ;  /* 0x000000aca8a87209 */ /* 0x001fc60007800000 */
[----:B------:R-:W-:-:S05]  /*4e00*/  FMNMX R172, R176, R173, !PT ;  /* 0x000000adb0ac7209 */ /* 0x000fca0007800000 */
[----:B------:R-:W0:Y:S01]  /*4e10*/  SHFL.BFLY PT, R173, R172, 0x2, 0x1f ;  /* 0x0c401f00acad7f89 */ /* 0x000e2200000e0000 */
[----:B------:R1:W4:Y:S01]  /*4e20*/  MUFU.EX2 R10, R252 ;  /* 0x000000fc000a7308 */ /* 0x0003220000000800 */
[----:B------:R-:W-:Y:S01]  /*4e30*/  FMNMX R168, R168, R7, !PT ;  /* 0x00000007a8a87209 */ /* 0x000fe20007800000 */
[----:B------:R-:W-:-:S06]  /*4e40*/  FMUL R176, R158, UR7 ;  /* 0x000000079eb07c20 */ /* 0x000fcc0008400000 */
[----:B------:R2:W-:Y:S01]  /*4e50*/  MUFU.EX2 R11, R169 ;  /* 0x000000a9000b7308 */ /* 0x0005e20000000800 */
[----:B-1----:R-:W-:Y:S01]  /*4e60*/  FFMA R252, R177, UR7, -R230 ;  /* 0x00000007b1fc7c23 */ /* 0x002fe200080008e6 */
[----:B------:R-:W-:Y:S01]  /*4e70*/  FMUL R177, R155, UR7 ;  /* 0x000000079bb17c20 */ /* 0x000fe20008400000 */
[----:B------:R-:W-:Y:S01]  /*4e80*/  FFMA R170, R170, UR7, -R168 ;  /* 0x00000007aaaa7c23 */ /* 0x000fe200080008a8 */
[----:B--2---:R-:W-:Y:S01]  /*4e90*/  FMUL R169, R154, UR7 ;  /* 0x000000079aa97c20 */ /* 0x004fe20008400000 */
[----:B------:R-:W-:Y:S02]  /*4ea0*/  FFMA R181, R181, UR7, -R230 ;  /* 0x00000007b5b57c23 */ /* 0x000fe400080008e6 */
[----:B------:R-:W-:Y:S02]  /*4eb0*/  FMUL R233, R170, 1.4426950216293334961 ;  /* 0x3fb8aa3baae97820 */ /* 0x000fe40000400000 */
[----:B------:R-:W-:Y:S01]  /*4ec0*/  FMNMX R169, R169, R177, !PT ;  /* 0x000000b1a9a97209 */ /* 0x000fe20007800000 */
[----:B------:R-:W-:Y:S01]  /*4ed0*/  FMUL R170, R159, UR7 ;  /* 0x000000079faa7c20 */ /* 0x000fe20008400000 */
[----:B------:R-:W-:Y:S01]  /*4ee0*/  FFMA R171, R171, UR7, -R168 ;  /* 0x00000007abab7c23 */ /* 0x000fe200080008a8 */
[----:B------:R-:W-:Y:S01]  /*4ef0*/  FMUL R181, R181, 1.4426950216293334961 ;  /* 0x3fb8aa3bb5b57820 */ /* 0x000fe20000400000 */
[----:B------:R-:W-:-:S02]  /*4f00*/  FMNMX R169, R176, R169, !PT ;  /* 0x000000a9b0a97209 */ /* 0x000fc40007800000 */
[----:B------:R-:W-:Y:S02]  /*4f10*/  FMUL R171, R171, 1.4426950216293334961 ;  /* 0x3fb8aa3babab7820 */ /* 0x000fe40000400000 */
[----:B------:R-:W-:Y:S01]  /*4f20*/  FMNMX R169, R170, R169, !PT ;  /* 0x000000a9aaa97209 */ /* 0x000fe20007800000 */
[----:B------:R-:W-:Y:S01]  /*4f30*/  FMUL R170, R162, UR7 ;  /* 0x00000007a2aa7c20 */ /* 0x000fe20008400000 */
[----:B------:R-:W-:Y:S04]  /*4f40*/  MUFU.EX2 R247, R181 ;  /* 0x000000b500f77308 */ /* 0x000fe80000000800 */
[----:B------:R-:W-:-:S04]  /*4f50*/  FMNMX R169, R170, R169, !PT ;  /* 0x000000a9aaa97209 */ /* 0x000fc80007800000 */
[----:B------:R0:W-:Y:S01]  /*4f60*/  MUFU.EX2 R181, R171 ;  /* 0x000000ab00b57308 */ /* 0x0001e20000000800 */
[----:B------:R-:W-:Y:S01]  /*4f70*/  FMUL R170, R163, UR7 ;  /* 0x00000007a3aa7c20 */ /* 0x000fe20008400000 */
[----:B0-----:R-:W-:-:S04]  /*4f80*/  FMNMX R171, R172, R173, !PT ;  /* 0x000000adacab7209 */ /* 0x001fc80007800000 */
[----:B------:R-:W-:Y:S01]  /*4f90*/  FMNMX R169, R170, R169, !PT ;  /* 0x000000a9aaa97209 */ /* 0x000fe20007800000 */
[----:B------:R-:W0:Y:S01]  /*4fa0*/  SHFL.BFLY PT, R172, R171, 0x1, 0x1f ;  /* 0x0c201f00abac7f89 */ /* 0x000e2200000e0000 */
[----:B------:R-:W-:Y:S01]  /*4fb0*/  FMUL R170, R166, UR7 ;  /* 0x00000007a6aa7c20 */ /* 0x000fe20008400000 */
[----:B------:R-:W-:-:S04]  /*4fc0*/  FMUL R177, R167, UR7 ;  /* 0x00000007a7b17c20 */ /* 0x000fc80008400000 */
[----:B------:R-:W-:Y:S01]  /*4fd0*/  FMNMX R170, R170, R169, !PT ;  /* 0x000000a9aaaa7209 */ /* 0x000fe20007800000 */
[----:B------:R-:W-:-:S03]  /*4fe0*/  FFMA R180, R180, UR7, -R230 ;  /* 0x00000007b4b47c23 */ /* 0x000fc600080008e6 */
[----:B------:R-:W-:Y:S01]  /*4ff0*/  FMNMX R177, R177, R170, !PT ;  /* 0x000000aab1b17209 */ /* 0x000fe20007800000 */
[--C-:B------:R-:W-:Y:S01]  /*5000*/  FFMA R173, R178, UR7, -R168.reuse ;  /* 0x00000007b2ad7c23 */ /* 0x100fe200080008a8 */
[----:B------:R-:W-:Y:S01]  /*5010*/  FFMA R174, R174, UR7, -R168 ;  /* 0x00000007aeae7c23 */ /* 0x000fe200080008a8 */
[----:B------:R-:W-:Y:S02]  /*5020*/  FMUL R180, R180, 1.4426950216293334961 ;  /* 0x3fb8aa3bb4b47820 */ /* 0x000fe40000400000 */
[----:B------:R-:W1:Y:S01]  /*5030*/  SHFL.BFLY PT, R178, R177, 0x2, 0x1f ;  /* 0x0c401f00b1b27f89 */ /* 0x000e6200000e0000 */
[----:B------:R-:W-:Y:S01]  /*5040*/  FMUL R174, R174, 1.4426950216293334961 ;  /* 0x3fb8aa3baeae7820 */ /* 0x000fe20000400000 */
[----:B------:R-:W-:Y:S01]  /*5050*/  MUFU.EX2 R249, R180 ;  /* 0x000000b400f97308 */ /* 0x000fe20000000800 */
[----:B0-----:R-:W-:-:S07]  /*5060*/  FMNMX R172, R171, R172, !PT ;  /* 0x000000acabac7209 */ /* 0x001fce0007800000 */
[----:B------:R0:W-:Y:S02]  /*5070*/  MUFU.EX2 R180, R174 ;  /* 0x000000ae00b47308 */ /* 0x0001e40000000800 */
[----:B0-----:R-:W-:Y:S01]  /*5080*/  FADD R174, -R168, R7 ;  /* 0x00000007a8ae7221 */ /* 0x001fe20000000100 */
[----:B------:R-:W-:-:S05]  /*5090*/  FMNMX R7, R172, R2, !PT ;  /* 0x00000002ac077209 */ /* 0x000fca0007800000 */
[--C-:B------:R-:W-:Y:S01]  /*50a0*/  FFMA R152, R152, UR7, -R7.reuse ;  /* 0x0000000798987c23 */ /* 0x100fe20008000807 */
[----:B------:R-:W-:-:S03]  /*50b0*/  FFMA R153, R153, UR7, -R7 ;  /* 0x0000000799997c23 */ /* 0x000fc60008000807 */
[----:B------:R-:W-:Y:S01]  /*50c0*/  FMUL R152, R152, 1.4426950216293334961 ;  /* 0x3fb8aa3b98987820 */ /* 0x000fe20000400000 */
[----:B------:R-:W-:Y:S01]  /*50d0*/  FMUL R172, R174, 1.4426950216293334961 ;  /* 0x3fb8aa3baeac7820 */ /* 0x000fe20000400000 */
[----:B------:R-:W-:Y:S02]  /*50e0*/  FMUL R153, R153, 1.4426950216293334961 ;  /* 0x3fb8aa3b99997820 */ /* 0x000fe40000400000 */
[----:B------:R1:W-:Y:S02]  /*50f0*/  MUFU.EX2 R174, R152 ;  /* 0x0000009800ae7308 */ /* 0x0003e40000000800 */
[----:B-1----:R-:W-:-:S06]  /*5100*/  FMNMX R152, R177, R178, !PT ;  /* 0x000000b2b1987209 */ /* 0x002fcc0007800000 */
[----:B------:R0:W-:Y:S02]  /*5110*/  MUFU.EX2 R176, R153 ;  /* 0x0000009900b07308 */ /* 0x0001e40000000800 */
[----:B0-----:R-:W0:Y:S04]  /*5120*/  SHFL.BFLY PT, R153, R152, 0x1, 0x1f ;  /* 0x0c201f0098997f89 */ /* 0x001e2800000e0000 */
[----:B-----5:R-:W-:Y:S04]  /*5130*/  STS.U16 [R0+UR8+0x10000], R228 ;  /* 0x010000e400007988 */ /* 0x020fe80008000408 */
[----:B------:R-:W-:Y:S04]  /*5140*/  STS.U16 [R0+UR8+0x10200], R226 ;  /* 0x010200e200007988 */ /* 0x000fe80008000408 */
[----:B---3--:R1:W-:Y:S04]  /*5150*/  STS.U16 [R0+UR8+0x10400], R227 ;  /* 0x010400e300007988 */ /* 0x0083e80008000408 */
[----:B----4-:R2:W-:Y:S04]  /*5160*/  STS.U16 [R0+UR8+0x10600], R229 ;  /* 0x010600e500007988 */ /* 0x0105e80008000408 */
        /* <DEDUP_REMOVED lines=11> */
[----:B------:R4:W-:Y:S01]  /*5220*/  STS.U16 [R0+UR8+0x11e00], R232 ;  /* 0x011e00e800007988 */ /* 0x0009e20008000408 */
[----:B------:R5:W-:Y:S06]  /*5230*/  MEMBAR.ALL.CTA ;  /* 0x0000000000007992 */ /* 0x000bec0000008000 */
[----:B-----5:R-:W5:Y:S01]  /*5240*/  FENCE.VIEW.ASYNC.S ;  /* 0x00000000000073c6 */ /* 0x020f620000000000 */
[----:B0-----:R-:W-:Y:S01]  /*5250*/  FMNMX R153, R152, R153, !PT ;  /* 0x0000009998997209 */ /* 0x001fe20007800000 */
[----:B------:R-:W-:-:S03]  /*5260*/  FADD R152, -R7, R2 ;  /* 0x0000000207987221 */ /* 0x000fc60000000100 */
[----:B------:R-:W-:Y:S01]  /*5270*/  FMNMX R2, R153, R8, !PT ;  /* 0x0000000899027209 */ /* 0x000fe20007800000 */
[----:B------:R-:W-:Y:S01]  /*5280*/  FMUL R152, R152, 1.4426950216293334961 ;  /* 0x3fb8aa3b98987820 */ /* 0x000fe20000400000 */
[----:B------:R-:W-:Y:S01]  /*5290*/  FADD R4, -R230, R4 ;  /* 0x00000004e6047221 */ /* 0x000fe20000000100 */
[--C-:B------:R-:W-:Y:S01]  /*52a0*/  FFMA R175, R175, UR7, -R168.reuse ;  /* 0x00000007afaf7c23 */ /* 0x100fe200080008a8 */
[----:B------:R-:W-:Y:S01]  /*52b0*/  FFMA R179, R179, UR7, -R168 ;  /* 0x00000007b3b37c23 */ /* 0x000fe200080008a8 */
[--C-:B------:R-:W-:Y:S01]  /*52c0*/  FFMA R154, R154, UR7, -R2.reuse ;  /* 0x000000079a9a7c23 */ /* 0x100fe20008000802 */
[----:B-1----:R0:W-:Y:S01]  /*52d0*/  MUFU.EX2 R227, R152 ;  /* 0x0000009800e37308 */ /* 0x0021e20000000800 */
[----:B------:R-:W-:Y:S01]  /*52e0*/  FFMA R155, R155, UR7, -R2 ;  /* 0x000000079b9b7c23 */ /* 0x000fe20008000802 */
[--C-:B------:R-:W-:Y:S01]  /*52f0*/  FFMA R182, R182, UR7, -R168.reuse ;  /* 0x00000007b6b67c23 */ /* 0x100fe200080008a8 */
[----:B------:R-:W-:Y:S01]  /*5300*/  FFMA R183, R183, UR7, -R168 ;  /* 0x00000007b7b77c23 */ /* 0x000fe200080008a8 */
[--C-:B------:R-:W-:Y:S01]  /*5310*/  FFMA R178, R157, UR7, -R7.reuse ;  /* 0x000000079db27c23 */ /* 0x100fe20008000807 */
[----:B------:R-:W-:Y:S01]  /*5320*/  FMUL R4, R4, 1.4426950216293334961 ;  /* 0x3fb8aa3b04047820 */ /* 0x000fe20000400000 */
[--C-:B------:R-:W-:Y:S01]  /*5330*/  FFMA R156, R156, UR7, -R7.reuse ;  /* 0x000000079c9c7c23 */ /* 0x100fe20008000807 */
[--C-:B------:R-:W-:Y:S01]  /*5340*/  FFMA R160, R160, UR7, -R7.reuse ;  /* 0x00000007a0a07c23 */ /* 0x100fe20008000807 */
[----:B0-----:R-:W-:Y:S01]  /*5350*/  FADD R152, -R2, R8 ;  /* 0x0000000802987221 */ /* 0x001fe20000000100 */
[--C-:B------:R-:W-:Y:S01]  /*5360*/  FFMA R161, R161, UR7, -R7.reuse ;  /* 0x00000007a1a17c23 */ /* 0x100fe20008000807 */
[--C-:B------:R-:W-:Y:S01]  /*5370*/  FFMA R164, R164, UR7, -R7.reuse ;  /* 0x00000007a4a47c23 */ /* 0x100fe20008000807 */
[----:B------:R-:W-:Y:S01]  /*5380*/  FFMA R165, R165, UR7, -R7 ;  /* 0x00000007a5a57c23 */ /* 0x000fe20008000807 */
[--C-:B------:R-:W-:Y:S01]  /*5390*/  FFMA R158, R158, UR7, -R2.reuse ;  /* 0x000000079e9e7c23 */ /* 0x100fe20008000802 */
[--C-:B------:R-:W-:Y:S01]  /*53a0*/  FFMA R159, R159, UR7, -R2.reuse ;  /* 0x000000079f9f7c23 */ /* 0x100fe20008000802 */
[--C-:B------:R-:W-:Y:S01]  /*53b0*/  FFMA R162, R162, UR7, -R2.reuse ;  /* 0x00000007a2a27c23 */ /* 0x100fe20008000802 */
[--C-:B------:R-:W-:Y:S01]  /*53c0*/  FFMA R163, R163, UR7, -R2.reuse ;  /* 0x00000007a3a37c23 */ /* 0x100fe20008000802 */
[--C-:B------:R-:W-:Y:S01]  /*53d0*/  FFMA R166, R166, UR7, -R2.reuse ;  /* 0x00000007a6a67c23 */ /* 0x100fe20008000802 */
[----:B------:R-:W-:Y:S01]  /*53e0*/  FFMA R167, R167, UR7, -R2 ;  /* 0x00000007a7a77c23 */ /* 0x000fe20008000802 */
[----:B------:R-:W-:Y:S01]  /*53f0*/  FMUL R154, R154, 1.4426950216293334961 ;  /* 0x3fb8aa3b9a9a7820 */ /* 0x000fe20000400000 */
        /* <DEDUP_REMOVED lines=9> */
[----:B------:R-:W0:Y:S01]  /*5490*/  MUFU.EX2 R233, R233 ;  /* 0x000000e900e97308 */ /* 0x000e220000000800 */
        /* <DEDUP_REMOVED lines=11> */
[----:B------:R-:W-:Y:S08]  /*5550*/  MUFU.EX2 R228, R154 ;  /* 0x0000009a00e47308 */ /* 0x000ff00000000800 */
[----:B--2---:R-:W1:Y:S08]  /*5560*/  MUFU.EX2 R229, R155 ;  /* 0x0000009b00e57308 */ /* 0x004e700000000800 */
[----:B------:R-:W2:Y:S08]  /*5570*/  MUFU.EX2 R4, R4 ;  /* 0x0000000400047308 */ /* 0x000eb00000000800 */
[----:B------:R-:W5:Y:S08]  /*5580*/  MUFU.EX2 R172, R172 ;  /* 0x000000ac00ac7308 */ /* 0x000f700000000800 */
[----:B---3--:R-:W3:Y:S08]  /*5590*/  MUFU.EX2 R231, R152 ;  /* 0x0000009800e77308 */ /* 0x008ef00000000800 */
[----:B------:R-:W3:Y:S08]  /*55a0*/  MUFU.EX2 R252, R252 ;  /* 0x000000fc00fc7308 */ /* 0x000ef00000000800 */
[----:B------:R-:W3:Y:S08]  /*55b0*/  MUFU.EX2 R175, R175 ;  /* 0x000000af00af7308 */ /* 0x000ef00000000800 */
[----:B------:R-:W-:Y:S08]  /*55c0*/  MUFU.EX2 R173, R173 ;  /* 0x000000ad00ad7308 */ /* 0x000ff00000000800 */
[----:B------:R-:W3:Y:S08]  /*55d0*/  MUFU.EX2 R169, R169 ;  /* 0x000000a900a97308 */ /* 0x000ef00000000800 */
[----:B------:R-:W-:Y:S08]  /*55e0*/  MUFU.EX2 R170, R170 ;  /* 0x000000aa00aa7308 */ /* 0x000ff00000000800 */
[----:B------:R-:W3:Y:S08]  /*55f0*/  MUFU.EX2 R171, R171 ;  /* 0x000000ab00ab7308 */ /* 0x000ef00000000800 */
[----:B------:R-:W-:Y:S08]  /*5600*/  MUFU.EX2 R177, R156 ;  /* 0x0000009c00b17308 */ /* 0x000ff00000000800 */
[----:B------:R-:W3:Y:S08]  /*5610*/  MUFU.EX2 R178, R178 ;  /* 0x000000b200b27308 */ /* 0x000ef00000000800 */
[----:B------:R-:W-:Y:S08]  /*5620*/  MUFU.EX2 R179, R160 ;  /* 0x000000a000b37308 */ /* 0x000ff00000000800 */
[----:B------:R1:W3:Y:S08]  /*5630*/  MUFU.EX2 R182, R161 ;  /* 0x000000a100b67308 */ /* 0x0002f00000000800 */
[----:B------:R-:W-:Y:S08]  /*5640*/  MUFU.EX2 R183, R164 ;  /* 0x000000a400b77308 */ /* 0x000ff00000000800 */
[----:B------:R-:W3:Y:S08]  /*5650*/  MUFU.EX2 R226, R165 ;  /* 0x000000a500e27308 */ /* 0x000ef00000000800 */
[----:B------:R3:W-:Y:S08]  /*5660*/  MUFU.EX2 R236, R158 ;  /* 0x0000009e00ec7308 */ /* 0x0007f00000000800 */
[----:B------:R3:W3:Y:S08]  /*5670*/  MUFU.EX2 R237, R159 ;  /* 0x0000009f00ed7308 */ /* 0x0006f00000000800 */
[----:B------:R3:W-:Y:S08]  /*5680*/  MUFU.EX2 R240, R162 ;  /* 0x000000a200f07308 */ /* 0x0007f00000000800 */
[----:B------:R-:W3:Y:S08]  /*5690*/  MUFU.EX2 R234, R163 ;  /* 0x000000a300ea7308 */ /* 0x000ef00000000800 */
[----:B------:R3:W-:Y:S08]  /*56a0*/  MUFU.EX2 R241, R166 ;  /* 0x000000a600f17308 */ /* 0x0007f00000000800 */
[----:B------:R-:W3:Y:S01]  /*56b0*/  MUFU.EX2 R8, R167 ;  /* 0x000000a700087308 */ /* 0x000ee20000000800 */
[----:B----4-:R-:W-:Y:S01]  /*56c0*/  FADD R232, R10, R9 ;  /* 0x000000090ae87221 */ /* 0x010fe20000000000 */
[----:B0-----:R-:W-:Y:S01]  /*56d0*/  F2FP.F16.F32.PACK_AB R153, R181, R233 ;  /* 0x000000e9b599723e */ /* 0x001fe200000000ff */
[----:B------:R-:W-:Y:S01]  /*56e0*/  FADD R181, R233, R181 ;  /* 0x000000b5e9b57221 */ /* 0x000fe20000000000 */
[----:B-1----:R-:W-:Y:S01]  /*56f0*/  F2FP.F16.F32.PACK_AB R161, R229, R228 ;  /* 0x000000e4e5a1723e */ /* 0x002fe200000000ff */
[-C--:B--2---:R-:W-:Y:S01]  /*5700*/  FMUL R88, R88, R4.reuse ;  /* 0x0000000458587220 */ /* 0x084fe20000400000 */
[-C--:B------:R-:W-:Y:S01]  /*5710*/  FMUL R89, R89, R4.reuse ;  /* 0x0000000459597220 */ /* 0x080fe20000400000 */
        /* <DEDUP_REMOVED lines=28> */
[----:B------:R-:W-:Y:S01]  /*58e0*/  FMUL R148, R148, R4 ;  /* 0x0000000494947220 */ /* 0x000fe20000400000 */
[-C--:B-----5:R-:W-:Y:S01]  /*58f0*/  FMUL R90, R90, R172.reuse ;  /* 0x000000ac5a5a7220 */ /* 0x0a0fe20000400000 */
        /* <DEDUP_REMOVED lines=61> */
[-C--:B---3--:R-:W-:Y:S01]  /*5cd0*/  FMUL R26, R26, R231.reuse ;  /* 0x000000e71a1a7220 */ /* 0x088fe20000400000 */
        /* <DEDUP_REMOVED lines=30> */
[----:B------:R-:W-:Y:S01]  /*5ec0*/  FMUL R149, R149, R4 ;  /* 0x0000000495957220 */ /* 0x000fe20000400000 */
[----:B------:R-:W-:Y:S01]  /*5ed0*/  FMUL R151, R151, R172 ;  /* 0x000000ac97977220 */ /* 0x000fe20000400000 */
[----:B------:R-:W-:Y:S01]  /*5ee0*/  FMUL R85, R85, R227 ;  /* 0x000000e355557220 */ /* 0x000fe20000400000 */
[----:B------:R-:W-:Y:S01]  /*5ef0*/  FMUL R87, R87, R231 ;  /* 0x000000e757577220 */ /* 0x000fe20000400000 */
[----:B------:R-:W-:Y:S01]  /*5f00*/  FADD R228, R228, R229 ;  /* 0x000000e5e4e47221 */ /* 0x000fe20000000000 */
[----:B------:R-:W-:Y:S01]  /*5f10*/  FADD R232, R224, R232 ;  /* 0x000000e8e0e87221 */ /* 0x000fe20000000000 */
[----:B------:R-:W-:Y:S01]  /*5f20*/  F2FP.F16.F32.PACK_AB R152, R9, R10 ;  /* 0x0000000a0998723e */ /* 0x000fe200000000ff */
[----:B------:R-:W-:Y:S01]  /*5f30*/  FADD R181, R180, R181 ;  /* 0x000000b5b4b57221 */ /* 0x000fe20000000000 */
[----:B------:R-:W-:-:S02]  /*5f40*/  F2FP.F16.F32.PACK_AB R154, R225, R224 ;  /* 0x000000e0e19a723e */ /* 0x000fc400000000ff */
[----:B------:R-:W-:Y:S02]  /*5f50*/  F2FP.F16.F32.PACK_AB R156, R252, R11 ;  /* 0x0000000bfc9c723e */ /* 0x000fe400000000ff */
[----:B------:R-:W-:Y:S02]  /*5f60*/  F2FP.F16.F32.PACK_AB R158, R247, R249 ;  /* 0x000000f9f79e723e */ /* 0x000fe400000000ff */
[----:B------:R-:W-:Y:S02]  /*5f70*/  F2FP.F16.F32.PACK_AB R155, R175, R180 ;  /* 0x000000b4af9b723e */ /* 0x000fe400000000ff */
[----:B------:R-:W-:Y:S02]  /*5f80*/  F2FP.F16.F32.PACK_AB R157, R169, R173 ;  /* 0x000000ada99d723e */ /* 0x000fe400000000ff */
[----:B------:R-:W-:Y:S02]  /*5f90*/  F2FP.F16.F32.PACK_AB R159, R171, R170 ;  /* 0x000000aaab9f723e */ /* 0x000fe400000000ff */
[----:B------:R-:W-:-:S02]  /*5fa0*/  F2FP.F16.F32.PACK_AB R160, R176, R174 ;  /* 0x000000aeb0a0723e */ /* 0x000fc400000000ff */
[----:B------:R-:W-:Y:S02]  /*5fb0*/  F2FP.F16.F32.PACK_AB R162, R178, R177 ;  /* 0x000000b1b2a2723e */ /* 0x000fe400000000ff */
[----:B------:R-:W-:Y:S02]  /*5fc0*/  F2FP.F16.F32.PACK_AB R164, R182, R179 ;  /* 0x000000b3b6a4723e */ /* 0x000fe400000000ff */
[----:B------:R-:W-:Y:S02]  /*5fd0*/  F2FP.F16.F32.PACK_AB R166, R226, R183 ;  /* 0x000000b7e2a6723e */ /* 0x000fe400000000ff */
[----:B------:R-:W-:Y:S02]  /*5fe0*/  F2FP.F16.F32.PACK_AB R163, R237, R236 ;  /* 0x000000eceda3723e */ /* 0x000fe400000000ff */
[----:B------:R-:W-:Y:S02]  /*5ff0*/  F2FP.F16.F32.PACK_AB R165, R234, R240 ;  /* 0x000000f0eaa5723e */ /* 0x000fe400000000ff */
[----:B------:R-:W-:Y:S01]  /*6000*/  F2FP.F16.F32.PACK_AB R167, R8, R241 ;  /* 0x000000f108a7723e */ /* 0x000fe200000000ff */
[----:B------:R-:W-:Y:S01]  /*6010*/  BAR.SYNC.DEFER_BLOCKING 0x0 ;  /* 0x0000000000007b1d */ /* 0x000fe20000010000 */
[----:B------:R-:W-:Y:S01]  /*6020*/  FADD R228, R236, R228 ;  /* 0x000000e4ece47221 */ /* 0x000fe20000000000 */
[----:B------:R-:W-:Y:S01]  /*6030*/  FADD R232, R225, R232 ;  /* 0x000000e8e1e87221 */ /* 0x000fe20000000000 */
[----:B------:R-:W-:-:S05]  /*6040*/  FADD R181, R175, R181 ;  /* 0x000000b5afb57221 */ /* 0x000fca0000000000 */
[----:B------:R-:W0:Y:S01]  /*6050*/  LDC R229, c[0x0][0x280] ;  /* 0x0000a000ffe57b82 */ /* 0x000e220000000800 */
[----:B------:R-:W2:Y:S01]  /*6060*/  LDL.LU R9, [R1+0x30] ;  /* 0x0000300001097983 */ /* 0x000ea20000300800 */
[----:B------:R-:W-:-:S03]  /*6070*/  FADD R175, R11, R232 ;  /* 0x000000e80baf7221 */ /* 0x000fc60000000000 */
[----:B------:R-:W3:Y:S01]  /*6080*/  LDL.LU R10, [R1+0x2c] ;  /* 0x00002c00010a7983 */ /* 0x000ee20000300800 */
[----:B------:R-:W-:-:S03]  /*6090*/  FADD R237, R237, R228 ;  /* 0x000000e4eded7221 */ /* 0x000fc60000000000 */
[----:B------:R-:W4:Y:S04]  /*60a0*/  LDL.LU R224, [R1+0x28] ;  /* 0x0000280001e07983 */ /* 0x000f280000300800 */
[----:B------:R-:W5:Y:S01]  /*60b0*/  LDL.LU R225, [R1+0x24] ;  /* 0x0000240001e17983 */ /* 0x000f620000300800 */
[----:B------:R-:W-:-:S03]  /*60c0*/  WARPGROUP.ARRIVE ;  /* 0x00000000000079c5 */ /* 0x000fc60000000000 */
[----:B------:R-:W5:Y:S04]  /*60d0*/  LDL.LU R11, [R1+0x20] ;  /* 0x00002000010b7983 */ /* 0x000f680000300800 */
[----:B------:R-:W5:Y:S01]  /*60e0*/  LDL R228, [R1+0x8] ;  /* 0x0000080001e47983 */ /* 0x000f620000100800 */
[----:B------:R-:W-:-:S12]  /*60f0*/  HGMMA.64x128x16.F32 R88, R152, gdesc[UR12], R88 ;  /* 0x01e0000c98587df0 */ /* 0x000fd80008700858 */
[----:B------:R-:W-:-:S12]  /*6100*/  HGMMA.64x128x16.F32 R88, R156, gdesc[UR8], R88 ;  /* 0x01e000089c587df0 */ /* 0x000fd80008700858 */
[----:B------:R-:W-:Y:S01]  /*6110*/  HGMMA.64x128x16.F32 R24, R160, gdesc[UR12], R24 ;  /* 0x01e0000ca0187df0 */ /* 0x000fe20008700818 */
[----:B------:R-:W-:-:S04]  /*6120*/  FADD R174, R174, R176 ;  /* 0x000000b0aeae7221 */ /* 0x000fc80000000000 */
[----:B------:R-:W-:-:S04]  /*6130*/  FADD R174, R177, R174 ;  /* 0x000000aeb1ae7221 */ /* 0x000fc80000000000 */
[----:B------:R-:W-:Y:S01]  /*6140*/  FADD R174, R178, R174 ;  /* 0x000000aeb2ae7221 */ /* 0x000fe20000000000 */
[----:B------:R-:W-:Y:S01]  /*6150*/  FADD R176, R173, R181 ;  /* 0x000000b5adb07221 */ /* 0x000fe20000000000 */
[----:B------:R-:W-:Y:S02]  /*6160*/  FADD R237, R240, R237 ;  /* 0x000000edf0ed7221 */ /* 0x000fe40000000000 */
[----:B------:R-:W-:Y:S01]  /*6170*/  FADD R179, R179, R174 ;  /* 0x000000aeb3b37221 */ /* 0x000fe20000000000 */
        /* <DEDUP_REMOVED lines=11> */
[----:B------:R-:W-:-:S02]  /*6230*/  FADD R183, R226, R183 ;  /* 0x000000b7e2b77221 */ /* 0x000fc40000000000 */
[----:B------:R-:W1:Y:S04]  /*6240*/  SHFL.BFLY PT, R169, R252, 0x2, 0x1f ;  /* 0x0c401f00fca97f89 */ /* 0x000e6800000e0000 */
[----:B------:R-:W0:Y:S04]  /*6250*/  SHFL.BFLY PT, R171, R170, 0x2, 0x1f ;  /* 0x0c401f00aaab7f89 */ /* 0x000e2800000e0000 */
[----:B------:R-:W0:Y:S04]  /*6260*/  SHFL.BFLY PT, R8, R183, 0x2, 0x1f ;  /* 0x0c401f00b7087f89 */ /* 0x000e2800000e0000 */
[----:B------:R-:W0:Y:S01]  /*6270*/  SHFL.BFLY PT, R174, R241, 0x2, 0x1f ;  /* 0x0c401f00f1ae7f89 */ /* 0x000e2200000e0000 */
[----:B------:R-:W-:Y:S01]  /*6280*/  HGMMA.64x128x16.F32 R24, R164, gdesc[UR8], R24, gsb0 ;  /* 0x01e00008a4187df0 */ /* 0x000fe20008000818 */
[----:B-1----:R-:W-:Y:S01]  /*6290*/  FADD R169, R252, R169 ;  /* 0x000000a9fca97221 */ /* 0x002fe20000000000 */
[----:B0-----:R-:W-:Y:S01]  /*62a0*/  FADD R171, R170, R171 ;  /* 0x000000abaaab7221 */ /* 0x001fe20000000000 */
[----:B------:R-:W-:Y:S01]  /*62b0*/  FADD R173, R183, R8 ;  /* 0x00000008b7ad7221 */ /* 0x000fe20000000000 */
[----:B------:R-:W-:-:S02]  /*62c0*/  FADD R175, R241, R174 ;  /* 0x000000aef1af7221 */ /* 0x000fc40000000000 */
[----:B------:R-:W0:Y:S04]  /*62d0*/  SHFL.BFLY PT, R8, R169, 0x1, 0x1f ;  /* 0x0c201f00a9087f89 */ /* 0x000e2800000e0000 */
[----:B------:R-:W1:Y:S04]  /*62e0*/  SHFL.BFLY PT, R174, R171, 0x1, 0x1f ;  /* 0x0c201f00abae7f89 */ /* 0x000e6800000e0000 */
[----:B------:R-:W1:Y:S04]  /*62f0*/  SHFL.BFLY PT, R176, R173, 0x1, 0x1f ;  /* 0x0c201f00adb07f89 */ /* 0x000e6800000e0000 */
[----:B------:R-:W1:Y:S01]  /*6300*/  SHFL.BFLY PT, R178, R175, 0x1, 0x1f ;  /* 0x0c201f00afb27f89 */ /* 0x000e6200000e0000 */
[----:B------:R-:W-:-:S06]  /*6310*/  UIADD3 UR4, UR4, 0x20, URZ ;  /* 0x0000002004047890 */ /* 0x000fcc000fffe03f */
[----:B------:R-:W-:Y:S01]  /*6320*/  ISETP.LE.AND P0, PT, R229, UR4, PT ;  /* 0x00000004e5007c0c */ /* 0x000fe2000bf03270 */
[----:B0-----:R-:W-:Y:S01]  /*6330*/  FADD R179, R169, R8 ;  /* 0x00000008a9b37221 */ /* 0x001fe20000000000 */
[----:B------:R-:W-:Y:S01]  /*6340*/  MOV R169, R2 ;  /* 0x0000000200a97202 */ /* 0x000fe20000000f00 */
[----:B------:R-:W-:Y:S02]  /*6350*/  IMAD.MOV.U32 R8, RZ, RZ, R2 ;  /* 0x000000ffff087224 */ /* 0x000fe400078e0002 */
[----:B-1----:R-:W-:Y:S01]  /*6360*/  FADD R177, R171, R174 ;  /* 0x000000aeabb17221 */ /* 0x002fe20000000000 */
[-C--:B------:R-:W-:Y:S01]  /*6370*/  MOV R170, R7.reuse ;  /* 0x0000000700aa7202 */ /* 0x080fe20000000f00 */
[----:B------:R-:W-:Y:S01]  /*6380*/  FADD R176, R173, R176 ;  /* 0x000000b0adb07221 */ /* 0x000fe20000000000 */
[----:B------:R-:W-:Y:S01]  /*6390*/  MOV R2, R7 ;  /* 0x0000000700027202 */ /* 0x000fe20000000f00 */
[----:B------:R-:W-:Y:S01]  /*63a0*/  FADD R178, R175, R178 ;  /* 0x000000b2afb27221 */ /* 0x000fe20000000000 */
[----:B------:R-:W-:Y:S01]  /*63b0*/  MOV R7, R168 ;  /* 0x000000a800077202 */ /* 0x000fe20000000f00 */
[----:B--2---:R-:W-:Y:S01]  /*63c0*/  FFMA R9, R4, R9, R179 ;  /* 0x0000000904097223 */ /* 0x004fe200000000b3 */
[----:B------:R-:W-:Y:S01]  /*63d0*/  MOV R4, R230 ;  /* 0x000000e600047202 */ /* 0x000fe20000000f00 */
[----:B---3--:R-:W-:Y:S01]  /*63e0*/  FFMA R10, R172, R10, R177 ;  /* 0x0000000aac0a7223 */ /* 0x008fe200000000b1 */
[----:B----4-:R-:W-:Y:S01]  /*63f0*/  FFMA R224, R227, R224, R176 ;  /* 0x000000e0e3e07223 */ /* 0x010fe200000000b0 */
[----:B-----5:R-:W-:Y:S01]  /*6400*/  FFMA R225, R231, R225, R178 ;  /* 0x000000e1e7e17223 */ /* 0x020fe200000000b2 */
[----:B------:R-:W-:Y:S01]  /*6410*/  IMAD R3, R11, 0x20, R3 ;  /* 0x000000200b037824 */ /* 0x000fe200078e0203 */
[----:B------:R-:W-:Y:S01]  /*6420*/  LEA R5, R228, R5, 0x5 ;  /* 0x00000005e4057211 */ /* 0x000fe200078e28ff */
[----:B------:R-:W-:-:S02]  /*6430*/  WARPGROUP.DEPBAR.LE gsb0, 0x0 ;  /* 0x00008000000079c5 */ /* 0x000fc40000010000 */
[----:B------:R-:W-:Y:S05]  /*6440*/  @!P0 BRA `(.L_x_1) ;  /* 0xffffffdc003c8947 */ /* 0x000fea000383ffff */
.L_x_0:
[----:B------:R-:W0:Y:S01]  /*6450*/  S2R R228, SR_TID.X ;  /* 0x0000000000e47919 */ /* 0x000e220000002100 */
[----:B------:R-:W-:Y:S01]  /*6460*/  FSETP.GT.AND P3, PT, |R225|, 8.50705917302346158658e+37, PT ;  /* 0x7e800000e100780b */ /* 0x000fe20003f64200 */
[----:B------:R-:W-:Y:S01]  /*6470*/  FMUL R6, R83, 0.25 ;  /* 0x3e80000053067820 */ /* 0x000fe20000400000 */
[----:B------:R-:W-:Y:S01]  /*6480*/  FMUL R8, R71, 0.25 ;  /* 0x3e80000047087820 */ /* 0x000fe20000400000 */
[----:B------:R-:W-:Y:S01]  /*6490*/  FSETP.GT.AND P2, PT, |R224|, 8.50705917302346158658e+37, PT ;  /* 0x7e800000e000780b */ /* 0x000fe20003f44200 */
[----:B------:R-:W-:Y:S01]  /*64a0*/  FMUL R11, R62, 0.25 ;  /* 0x3e8000003e0b7820 */ /* 0x000fe20000400000 */
[----:B------:R-:W-:Y:S01]  /*64b0*/  FSETP.GT.AND P0, PT, |R10|, 8.50705917302346158658e+37, PT ;  /* 0x7e8000000a00780b */ /* 0x000fe20003f04200 */
[----:B------:R-:W-:Y:S01]  /*64c0*/  FMUL R12, R65, 0.25 ;  /* 0x3e800000410c7820 */ /* 0x000fe20000400000 */
[----:B------:R-:W-:Y:S01]  /*64d0*/  FSEL R83, R6, R83, P3 ;  /* 0x0000005306537208 */ /* 0x000fe20001800000 */
        /* <DEDUP_REMOVED lines=23> */
[C---:B0-----:R-:W-:Y:S01]  /*6650*/  IMAD.SHL.U32 R0, R228.reuse, 0x10, RZ ;  /* 0x00000010e4007824 */ /* 0x041fe200078e00ff */
[----:B------:R-:W-:Y:S01]  /*6660*/  SHF.L.U32 R2, R228, 0x7, RZ ;  /* 0x00000007e4027819 */ /* 0x000fe200000006ff */
[----:B------:R-:W-:Y:S01]  /*6670*/  FMUL R13, R146, 0.25 ;  /* 0x3e800000920d7820 */ /* 0x000fe20000400000 */
[C---:B------:R-:W-:Y:S01]  /*6680*/  SHF.L.U32 R4, R228.reuse, 0x3, RZ ;  /* 0x00000003e4047819 */ /* 0x040fe200000006ff */
[----:B------:R-:W-:Y:S01]  /*6690*/  FMUL R14, R135, 0.25 ;  /* 0x3e800000870e7820 */ /* 0x000fe20000400000 */
[----:B------:R-:W-:Y:S01]  /*66a0*/  SHF.L.U32 R5, R228, 0x2, RZ ;  /* 0x00000002e4057819 */ /* 0x000fe200000006ff */
[----:B------:R-:W-:Y:S01]  /*66b0*/  BAR.SYNC.DEFER_BLOCKING 0x0 ;  /* 0x0000000000007b1d */ /* 0x000fe20000010000 */
[----:B------:R-:W-:-:S02]  /*66c0*/  LOP3.LUT R0, R0, 0xf0, RZ, 0xc0, !PT ;  /* 0x000000f000007812 */ /* 0x000fc400078ec0ff */
[----:B------:R-:W-:Y:S02]  /*66d0*/  LOP3.LUT R3, R2, 0x800, RZ, 0xc0, !PT ;  /* 0x0000080002037812 */ /* 0x000fe400078ec0ff */
[----:B------:R-:W-:Y:S01]  /*66e0*/  LOP3.LUT R4, R4, 0x38, RZ, 0xc0, !PT ;  /* 0x0000003804047812 */ /* 0x000fe200078ec0ff */
[----:B------:R-:W-:Y:S01]  /*66f0*/  ULDC.64 UR10, c[0x0][0x270] ;  /* 0x00009c00000a7ab9 */ /* 0x000fe20000000a00 */
[----:B------:R-:W-:Y:S01]  /*6700*/  LOP3.LUT R5, R5, 0x3c0, RZ, 0xc0, !PT ;  /* 0x000003c005057812 */ /* 0x000fe200078ec0ff */
[----:B------:R-:W0:Y:S01]  /*6710*/  S2R R226, SR_CTAID.X ;  /* 0x0000000000e27919 */ /* 0x000e220000002500 */
[----:B------:R-:W-:Y:S01]  /*6720*/  IADD3 R0, R3, UR8, R0 ;  /* 0x0000000803007c10 */ /* 0x000fe2000fffe000 */
[----:B------:R-:W-:Y:S01]  /*6730*/  UIMAD UR10, UR5, UR10, URZ ;  /* 0x0000000a050a72a4 */ /* 0x000fe2000f8e023f */
[----:B------:R-:W-:Y:S01]  /*6740*/  IADD3 R3, R5, UR8, R4 ;  /* 0x0000000805037c10 */ /* 0x000fe2000fffe004 */
[----:B------:R-:W-:Y:S01]  /*6750*/  FMUL R5, R86, 0.25 ;  /* 0x3e80000056057820 */ /* 0x000fe20000400000 */
[----:B------:R-:W-:Y:S01]  /*6760*/  SHF.R.U32.HI R2, RZ, 0x1, R228 ;  /* 0x00000001ff027819 */ /* 0x000fe200000116e4 */
[----:B------:R-:W-:Y:S01]  /*6770*/  FMUL R4, R87, 0.25 ;  /* 0x3e80000057047820 */ /* 0x000fe20000400000 */
[----:B------:R-:W-:Y:S01]  /*6780*/  LOP3.LUT R7, R228, 0xe0, RZ, 0xc0, !PT ;  /* 0x000000e0e4077812 */ /* 0x000fe200078ec0ff */
[----:B------:R-:W-:Y:S01]  /*6790*/  USHF.L.U32 UR4, UR10, 0x1, URZ ;  /* 0x000000010a047899 */ /* 0x000fe2000800063f */
[----:B------:R-:W-:-:S02]  /*67a0*/  LOP3.LUT R2, R2, 0x4, RZ, 0xc0, !PT ;  /* 0x0000000402027812 */ /* 0x000fc400078ec0ff */
[----:B------:R-:W-:Y:S01]  /*67b0*/  FSEL R86, R5, R86, P3 ;  /* 0x0000005605567208 */ /* 0x000fe20001800000 */
[----:B------:R-:W-:Y:S01]  /*67c0*/  FMUL R5, R78, 0.25 ;  /* 0x3e8000004e057820 */ /* 0x000fe20000400000 */
[----:B------:R-:W-:Y:S01]  /*67d0*/  IADD3 R2, R2, R3, RZ ;  /* 0x0000000302027210 */ /* 0x000fe20007ffe0ff */
[----:B------:R-:W-:Y:S01]  /*67e0*/  IMAD R0, R7, 0x8, R0 ;  /* 0x0000000807007824 */ /* 0x000fe200078e0200 */
[----:B------:R-:W-:Y:S01]  /*67f0*/  FSEL R3, R4, R87, P3 ;  /* 0x0000005704037208 */ /* 0x000fe20001800000 */
[----:B------:R-:W-:Y:S01]  /*6800*/  FMUL R4, R79, 0.25 ;  /* 0x3e8000004f047820 */ /* 0x000fe20000400000 */
[----:B------:R-:W-:Y:S01]  /*6810*/  FSEL R78, R5, R78, P3 ;  /* 0x0000004e054e7208 */ /* 0x000fe20001800000 */
[----:B------:R-:W-:Y:S01]  /*6820*/  FMUL R5, R70, 0.25 ;  /* 0x3e80000046057820 */ /* 0x000fe20000400000 */
        /* <DEDUP_REMOVED lines=27> */
[----:B------:R-:W-:-:S02]  /*69e0*/  FSEL R39, R4, R39, P3 ;  /* 0x0000002704277208 */ /* 0x000fc40001800000 */
        /* <DEDUP_REMOVED lines=97> */
[----:B------:R-:W-:-:S02]  /*7000*/  FSETP.GT.AND P1, PT, |R9|, 8.50705917302346158658e+37, PT ;  /* 0x7e8000000900780b */ /* 0x000fc40003f24200 */
        /* <DEDUP_REMOVED lines=67> */
[----:B------:R-:W-:Y:S01]  /*7440*/  FMUL R13, R10, 8388608 ;  /* 0x4b0000000a0d7820 */ /* 0x000fe20000400000 */
[----:B------:R-:W-:Y:S01]  /*7450*/  FSEL R133, R12, R133, P1 ;  /* 0x000000850c857208 */ /* 0x000fe20000800000 */
[----:B------:R-:W-:Y:S01]  /*7460*/  FMUL R12, R121, 0.25 ;  /* 0x3e800000790c7820 */ /* 0x000fe20000400000 */
[----:B------:R-:W-:Y:S01]  /*7470*/  FSEL R112, R11, R112, P1 ;  /* 0x000000700b707208 */ /* 0x000fe20000800000 */
[----:B------:R-:W-:Y:S01]  /*7480*/  FMUL R11, R104, 0.25 ;  /* 0x3e800000680b7820 */ /* 0x000fe20000400000 */
[----:B------:R-:W-:-:S02]  /*7490*/  FSETP.GEU.AND P6, PT, R10, 1.175494350822287508e-38, PT ;  /* 0x008000000a00780b */ /* 0x000fc40003fce000 */
[----:B------:R-:W-:Y:S01]  /*74a0*/  FSEL R128, R7, R128, P1 ;  /* 0x0000008007807208 */ /* 0x000fe20000800000 */
[----:B------:R-:W-:Y:S01]  /*74b0*/  FMUL R7, R116, 0.25 ;  /* 0x3e80000074077820 */ /* 0x000fe20000400000 */
[----:B------:R-:W-:Y:S01]  /*74c0*/  FSEL R109, R14, R109, P1 ;  /* 0x0000006d0e6d7208 */ /* 0x000fe20000800000 */
[----:B------:R-:W-:Y:S01]  /*74d0*/  FMUL R14, R89, 0.25 ;  /* 0x3e800000590e7820 */ /* 0x000fe20000400000 */
[----:B------:R-:W-:Y:S01]  /*74e0*/  FSEL R97, R8, R97, P1 ;  /* 0x0000006108617208 */ /* 0x000fe20000800000 */
[C---:B------:R-:W-:Y:S01]  /*74f0*/  FMUL R8, R9.reuse, 8388608 ;  /* 0x4b00000009087820 */ /* 0x040fe20000400000 */
[----:B------:R-:W-:Y:S02]  /*7500*/  FSETP.GEU.AND P4, PT, R9, 1.175494350822287508e-38, PT ;  /* 0x008000000900780b */ /* 0x000fe40003f8e000 */
[----:B------:R-:W-:Y:S02]  /*7510*/  FSEL R13, R13, R10, !P6 ;  /* 0x0000000a0d0d7208 */ /* 0x000fe40007000000 */
[----:B------:R-:W-:-:S02]  /*7520*/  FSEL R17, RZ, -23, P6 ;  /* 0xc1b80000ff117808 */ /* 0x000fc40003000000 */
[----:B------:R-:W-:Y:S02]  /*7530*/  FSETP.GEU.AND P6, PT, |R225|, 1.175494350822287508e-38, PT ;  /* 0x00800000e100780b */ /* 0x000fe40003fce200 */
        /* <DEDUP_REMOVED lines=8> */
[----:B------:R-:W-:-:S02]  /*75c0*/  FSEL R8, R8, R9, !P4 ;  /* 0x0000000908087208 */ /* 0x000fc40006000000 */
[----:B------:R-:W-:Y:S01]  /*75d0*/  FSEL R20, RZ, -23, P4 ;  /* 0xc1b80000ff147808 */ /* 0x000fe20002000000 */
[----:B------:R-:W-:Y:S01]  /*75e0*/  @!P6 FMUL R4, R4, 16777216 ;  /* 0x4b8000000404e820 */ /* 0x000fe20000400000 */
[----:B------:R-:W-:Y:S01]  /*75f0*/  FSETP.GEU.AND P4, PT, R225, 1.175494350822287508e-38, PT ;  /* 0x00800000e100780b */ /* 0x000fe20003f8e000 */
[----:B------:R-:W-:Y:S01]  /*7600*/  @!P6 FMUL R39, R39, 16777216 ;  /* 0x4b8000002727e820 */ /* 0x000fe20000400000 */
[----:B------:R-:W-:Y:S01]  /*7610*/  FSEL R113, R12, R113, P1 ;  /* 0x000000710c717208 */ /* 0x000fe20000800000 */
[----:B------:R-:W-:Y:S01]  /*7620*/  FMUL R12, R101, 0.25 ;  /* 0x3e800000650c7820 */ /* 0x000fe20000400000 */
[----:B------:R-:W-:Y:S01]  /*7630*/  FSEL R92, R11, R92, P1 ;  /* 0x0000005c0b5c7208 */ /* 0x000fe20000800000 */
[----:B------:R-:W-:Y:S01]  /*7640*/  @!P6 FMUL R31, R31, 16777216 ;  /* 0x4b8000001f1fe820 */ /* 0x000fe20000400000 */
[----:B------:R-:W-:Y:S01]  /*7650*/  FSEL R108, R7, R108, P1 ;  /* 0x0000006c076c7208 */ /* 0x000fe20000800000 */
[----:B------:R-:W-:Y:S01]  /*7660*/  FMUL R7, R96, 0.25 ;  /* 0x3e80000060077820 */ /* 0x000fe20000400000 */
[----:B------:R-:W-:Y:S01]  /*7670*/  FSEL R11, R14, R225, !P4 ;  /* 0x000000e10e0b7208 */ /* 0x000fe20006000000 */
[----:B------:R-:W-:Y:S01]  /*7680*/  @P3 FMUL R225, R225, 0.25 ;  /* 0x3e800000e1e13820 */ /* 0x000fe20000400000 */
[----:B------:R-:W-:Y:S01]  /*7690*/  FSEL R23, RZ, -23, P4 ;  /* 0xc1b80000ff177808 */ /* 0x000fe20002000000 */
[----:B------:R-:W-:Y:S01]  /*76a0*/  @!P6 FMUL R27, R27, 16777216 ;  /* 0x4b8000001b1be820 */ /* 0x000fe20000400000 */
[----:B------:R-:W-:Y:S01]  /*76b0*/  FSETP.GEU.AND P4, PT, |R224|, 1.175494350822287508e-38, PT ;  /* 0x00800000e000780b */ /* 0x000fe20003f8e200 */
[----:B------:R-:W-:Y:S01]  /*76c0*/  @!P6 FMUL R225, R225, 16777216 ;  /* 0x4b800000e1e1e820 */ /* 0x000fe20000400000 */
[----:B------:R-:W-:Y:S01]  /*76d0*/  FSEL R101, R12, R101, P1 ;  /* 0x000000650c657208 */ /* 0x000fe20000800000 */
[----:B------:R-:W-:Y:S01]  /*76e0*/  FMUL R12, R93, 0.25 ;  /* 0x3e8000005d0c7820 */ /* 0x000fe20000400000 */
[----:B------:R-:W-:Y:S01]  /*76f0*/  FSEL R96, R7, R96, P1 ;  /* 0x0000006007607208 */ /* 0x000fe20000800000 */
[C---:B------:R-:W-:Y:S01]  /*7700*/  FMUL R7, R224.reuse, 8388608 ;  /* 0x4b000000e0077820 */ /* 0x040fe20000400000 */
[----:B------:R-:W-:Y:S01]  /*7710*/  FSETP.GEU.AND P5, PT, R224, 1.175494350822287508e-38, PT ;  /* 0x00800000e000780b */ /* 0x000fe20003fae000 */
[----:B------:R-:W1:Y:S01]  /*7720*/  MUFU.RCP R154, R225 ;  /* 0x000000e1009a7308 */ /* 0x000e620000001000 */
[C---:B------:R-:W-:Y:S01]  /*7730*/  FSETP.GEU.AND P3, PT, |R10|.reuse, 1.175494350822287508e-38, PT ;  /* 0x008000000a00780b */ /* 0x040fe20003f6e200 */
[----:B------:R-:W-:Y:S01]  /*7740*/  @P0 FMUL R10, R10, 0.25 ;  /* 0x3e8000000a0a0820 */ /* 0x000fe20000400000 */
[----:B------:R-:W-:Y:S01]  /*7750*/  FSEL R93, R12, R93, P1 ;  /* 0x0000005d0c5d7208 */ /* 0x000fe20000800000 */
[----:B------:R-:W-:Y:S01]  /*7760*/  @!P6 FMUL R86, R86, 16777216 ;  /* 0x4b8000005656e820 */ /* 0x000fe20000400000 */
[----:B------:R-:W-:Y:S01]  /*7770*/  FSEL R12, R7, R224, !P5 ;  /* 0x000000e0070c7208 */ /* 0x000fe20006800000 */
[----:B------:R-:W-:Y:S01]  /*7780*/  @P2 FMUL R224, R224, 0.25 ;  /* 0x3e800000e0e02820 */ /* 0x000fe20000400000 */
[----:B------:R-:W-:Y:S01]  /*7790*/  IADD3 R16, R13, -0x3f3504f3, RZ ;  /* 0xc0cafb0d0d107810 */ /* 0x000fe20007ffe0ff */
[----:B------:R-:W-:Y:S01]  /*77a0*/  @!P4 FMUL R64, R64, 16777216 ;  /* 0x4b8000004040c820 */ /* 0x000fe20000400000 */
[----:B------:R-:W-:Y:S01]  /*77b0*/  IADD3 R18, R11, -0x3f3504f3, RZ ;  /* 0xc0cafb0d0b127810 */ /* 0x000fe20007ffe0ff */
[----:B------:R-:W-:Y:S01]  /*77c0*/  @!P4 FMUL R224, R224, 16777216 ;  /* 0x4b800000e0e0c820 */ /* 0x000fe20000400000 */
[----:B------:R-:W-:Y:S01]  /*77d0*/  LOP3.LUT R16, R16, 0xff800000, RZ, 0xc0, !PT ;  /* 0xff80000010107812 */ /* 0x000fe200078ec0ff */
[----:B------:R-:W-:Y:S01]  /*77e0*/  VIADD R19, R12, 0xc0cafb0d ;  /* 0xc0cafb0d0c137836 */ /* 0x000fe20000000000 */
[----:B------:R-:W-:Y:S01]  /*77f0*/  IADD3 R7, R8, -0x3f3504f3, RZ ;  /* 0xc0cafb0d08077810 */ /* 0x000fe20007ffe0ff */
[----:B------:R-:W-:Y:S01]  /*7800*/  @!P3 FMUL R10, R10, 16777216 ;  /* 0x4b8000000a0ab820 */ /* 0x000fe20000400000 */
[----:B------:R-:W-:Y:S01]  /*7810*/  LOP3.LUT R18, R18, 0xff800000, RZ, 0xc0, !PT ;  /* 0xff80000012127812 */ /* 0x000fe200078ec0ff */
[----:B------:R-:W2:Y:S01]  /*7820*/  MUFU.RCP R224, R224 ;  /* 0x000000e000e07308 */ /* 0x000ea20000001000 */
[----:B-1----:R-:W-:Y:S01]  /*7830*/  FMUL R152, R154, R4 ;  /* 0x000000049a987220 */ /* 0x002fe20000400000 */
[----:B------:R-:W-:Y:S01]  /*7840*/  FSETP.GEU.AND P2, PT, |R9|, 1.175494350822287508e-38, PT ;  /* 0x008000000900780b */ /* 0x000fe20003f4e200 */
[----:B------:R-:W-:Y:S01]  /*7850*/  @!P6 FMUL R83, R83, 16777216 ;  /* 0x4b8000005353e820 */ /* 0x000fe20000400000 */
[----:B------:R-:W-:Y:S01]  /*7860*/  I2FP.F32.S32 R14, R16 ;  /* 0x00000010000e7245 */ /* 0x000fe20000201400 */
[----:B------:R-:W-:Y:S01]  /*7870*/  @!P6 FMUL R82, R82, 16777216 ;  /* 0x4b8000005252e820 */ /* 0x000fe20000400000 */
[----:B------:R-:W-:Y:S01]  /*7880*/  LOP3.LUT R7, R7, 0xff800000, RZ, 0xc0, !PT ;  /* 0xff80000007077812 */ /* 0x000fe200078ec0ff */
[----:B------:R-:W-:Y:S01]  /*7890*/  @!P4 FMUL R40, R40, 16777216 ;  /* 0x4b8000002828c820 */ /* 0x000fe20000400000 */
[----:B------:R-:W1:Y:S01]  /*78a0*/  MUFU.RCP R4, R10 ;  /* 0x0000000a00047308 */ /* 0x000e620000001000 */
[----:B------:R-:W-:Y:S01]  /*78b0*/  I2FP.F32.S32 R28, R18 ;  /* 0x00000012001c7245 */ /* 0x000fe20000201400 */
[----:B------:R-:W-:Y:S01]  /*78c0*/  FFMA.FTZ R17, R14, 1.1920928955078125e-07, R17 ;  /* 0x340000000e117823 */ /* 0x000fe20000010011 */
[----:B------:R-:W-:Y:S01]  /*78d0*/  LOP3.LUT R19, R19, 0xff800000, RZ, 0xc0, !PT ;  /* 0xff80000013137812 */ /* 0x000fe200078ec0ff */
[----:B------:R-:W-:Y:S01]  /*78e0*/  @!P6 FMUL R3, R3, 16777216 ;  /* 0x4b8000000303e820 */ /* 0x000fe20000400000 */
[----:B------:R-:W-:Y:S01]  /*78f0*/  I2FP.F32.S32 R15, R7 ;  /* 0x00000007000f7245 */ /* 0x000fe20000201400 */
[----:B------:R-:W-:Y:S01]  /*7900*/  FFMA.FTZ R14, R28, 1.1920928955078125e-07, R23 ;  /* 0x340000001c0e7823 */ /* 0x000fe20000010017 */
[----:B------:R-:W-:Y:S01]  /*7910*/  FSEL R21, RZ, -23, P5 ;  /* 0xc1b80000ff157808 */ /* 0x000fe20002800000 */
[----:B------:R-:W-:Y:S01]  /*7920*/  FMUL R23, R154, R39 ;  /* 0x000000279a177220 */ /* 0x000fe20000400000 */
[----:B------:R-:W-:Y:S01]  /*7930*/  I2FP.F32.S32 R22, R19 ;  /* 0x0000001300167245 */ /* 0x000fe20000201400 */
[----:B------:R-:W-:Y:S01]  /*7940*/  @!P6 FMUL R79, R79, 16777216 ;  /* 0x4b8000004f4fe820 */ /* 0x000fe20000400000 */
        /* <DEDUP_REMOVED lines=22> */
[----:B------:R-:W-:Y:S01]  /*7ab0*/  FMUL R39, R154, R31 ;  /* 0x0000001f9a277220 */ /* 0x000fe20000400000 */
[----:B------:R-:W-:Y:S01]  /*7ac0*/  @!P4 FMUL R33, R33, 16777216 ;  /* 0x4b8000002121c820 */ /* 0x000fe20000400000 */
[----:B------:R-:W-:Y:S01]  /*7ad0*/  @!P4 FMUL R6, R6, 16777216 ;  /* 0x4b8000000606c820 */ /* 0x000fe20000400000 */
[----:B------:R-:W-:Y:S01]  /*7ae0*/  @P1 FMUL R9, R9, 0.25 ;  /* 0x3e80000009091820 */ /* 0x000fe20000400000 */
[----:B------:R-:W-:Y:S01]  /*7af0*/  @!P6 FMUL R26, R26, 16777216 ;  /* 0x4b8000001a1ae820 */ /* 0x000fe20000400000 */
[----:B------:R-:W-:Y:S01]  /*7b00*/  @!P4 FMUL R32, R32, 16777216 ;  /* 0x4b8000002020c820 */ /* 0x000fe20000400000 */
[----:B------:R-:W-:Y:S01]  /*7b10*/  @!P4 FMUL R25, R25, 16777216 ;  /* 0x4b8000001919c820 */ /* 0x000fe20000400000 */
[----:B--2---:R-:W-:Y:S01]  /*7b20*/  FMUL R31, R224, R64 ;  /* 0x00000040e01f7220 */ /* 0x004fe20000400000 */
[----:B------:R-:W-:Y:S01]  /*7b30*/  @!P3 FMUL R115, R115, 16777216 ;  /* 0x4b8000007373b820 */ /* 0x000fe20000400000 */
[----:B------:R-:W-:Y:S01]  /*7b40*/  FSEL R88, R29, R88, P1 ;  /* 0x000000581d587208 */ /* 0x000fe20000800000 */
[----:B------:R-:W-:Y:S01]  /*7b50*/  FFMA.FTZ R20, R15, 1.1920928955078125e-07, R20 ;  /* 0x340000000f147823 */ /* 0x000fe20000010014 */
[----:B------:R-:W-:Y:S01]  /*7b60*/  FMUL R87, R154, R27 ;  /* 0x0000001b9a577220 */ /* 0x000fe20000400000 */
[----:B------:R-:W-:Y:S01]  /*7b70*/  @!P4 FMUL R57, R57, 16777216 ;  /* 0x4b8000003939c820 */ /* 0x000fe20000400000 */
[----:B------:R-:W-:Y:S01]  /*7b80*/  @!P4 FMUL R49, R49, 16777216 ;  /* 0x4b8000003131c820 */ /* 0x000fe20000400000 */
[----:B------:R-:W-:Y:S01]  /*7b90*/  @!P4 FMUL R41, R41, 16777216 ;  /* 0x4b8000002929c820 */ /* 0x000fe20000400000 */
[----:B------:R-:W-:Y:S01]  /*7ba0*/  @!P4 FMUL R5, R5, 16777216 ;  /* 0x4b8000000505c820 */ /* 0x000fe20000400000 */
[----:B------:R-:W-:Y:S01]  /*7bb0*/  @!P3 FMUL R107, R107, 16777216 ;  /* 0x4b8000006b6bb820 */ /* 0x000fe20000400000 */
[----:B------:R-:W-:Y:S01]  /*7bc0*/  IADD3 R64, R11, -R18, RZ ;  /* 0x800000120b407210 */ /* 0x000fe20007ffe0ff */
[----:B------:R-:W-:Y:S01]  /*7bd0*/  FFMA.FTZ R15, R22, 1.1920928955078125e-07, R21 ;  /* 0x34000000160f7823 */ /* 0x000fe20000010015 */
[C---:B------:R-:W-:Y:S01]  /*7be0*/  FMUL R28, R154.reuse, R86 ;  /* 0x000000569a1c7220 */ /* 0x040fe20000400000 */
[C---:B------:R-:W-:Y:S01]  /*7bf0*/  FMUL R29, R154.reuse, R83 ;  /* 0x000000539a1d7220 */ /* 0x040fe20000400000 */
[----:B------:R-:W-:Y:S01]  /*7c00*/  FMUL R30, R154, R82 ;  /* 0x000000529a1e7220 */ /* 0x000fe20000400000 */
[----:B------:R-:W-:Y:S01]  /*7c10*/  FMUL R27, R224, R40 ;  /* 0x00000028e01b7220 */ /* 0x000fe20000400000 */
        /* <DEDUP_REMOVED lines=30> */
[C---:B------:R-:W-:Y:S01]  /*7e00*/  FMUL R3, R154.reuse, R3 ;  /* 0x000000039a037220 */ /* 0x040fe20000400000 */
        /* <DEDUP_REMOVED lines=22> */
[----:B------:R-:W-:Y:S01]  /*7f70*/  FMUL R22, R154, R34 ;  /* 0x000000229a167220 */ /* 0x000fe20000400000 */
[C---:B------:R-:W-:Y:S01]  /*7f80*/  FMUL R40, R224.reuse, R33 ;  /* 0x00000021e0287220 */ /* 0x040fe20000400000 */
[----:B------:R-:W-:Y:S01]  /*7f90*/  FMUL R155, R224, R6 ;  /* 0x00000006e09b7220 */ /* 0x000fe20000400000 */
[----:B------:R-:W-:Y:S01]  /*7fa0*/  @!P2 FMUL R9, R9, 16777216 ;  /* 0x4b8000000909a820 */ /* 0x000fe20000400000 */
[----:B------:R-:W-:Y:S01]  /*7fb0*/  IADD3 R7, R8, -R7, RZ ;  /* 0x8000000708077210 */ /* 0x000fe20007ffe0ff */
[----:B------:R-:W-:Y:S01]  /*7fc0*/  FMUL R154, R154, R26 ;  /* 0x0000001a9a9a7220 */ /* 0x000fe20000400000 */
[----:B------:R-:W-:Y:S01]  /*7fd0*/  @!P4 FMUL R65, R65, 16777216 ;  /* 0x4b8000004141c820 */ /* 0x000fe20000400000 */
[C---:B------:R-:W-:Y:S01]  /*7fe0*/  FMUL R153, R224.reuse, R32 ;  /* 0x00000020e0997220 */ /* 0x040fe20000400000 */
[----:B------:R-:W-:Y:S01]  /*7ff0*/  FMUL R6, R224, R25 ;  /* 0x00000019e0067220 */ /* 0x000fe20000400000 */
[----:B-1----:R-:W-:Y:S01]  /*8000*/  FMUL R33, R4, R115 ;  /* 0x0000007304217220 */ /* 0x002fe20000400000 */
[----:B------:R-:W-:Y:S01]  /*8010*/  @!P4 FMUL R24, R24, 16777216 ;  /* 0x4b8000001818c820 */ /* 0x000fe20000400000 */
[C---:B------:R-:W-:Y:S01]  /*8020*/  FMUL R42, R224.reuse, R57 ;  /* 0x00000039e02a7220 */ /* 0x040fe20000400000 */
[C---:B------:R-:W-:Y:S01]  /*8030*/  FMUL R34, R224.reuse, R49 ;  /* 0x00000031e0227220 */ /* 0x040fe20000400000 */
[C---:B------:R-:W-:Y:S01]  /*8040*/  FMUL R26, R224.reuse, R41 ;  /* 0x00000029e01a7220 */ /* 0x040fe20000400000 */
[----:B------:R-:W-:Y:S01]  /*8050*/  FMUL R32, R224, R5 ;  /* 0x00000005e0207220 */ /* 0x000fe20000400000 */
[C---:B------:R-:W-:Y:S01]  /*8060*/  FMUL R25, R4.reuse, R107 ;  /* 0x0000006b04197220 */ /* 0x040fe20000400000 */
[----:B------:R-:W-:Y:S01]  /*8070*/  MOV R115, 0x3dc6b27f ;  /* 0x3dc6b27f00737802 */ /* 0x000fe20000000f00 */
        /* <DEDUP_REMOVED lines=30> */
[----:B------:R-:W-:Y:S01]  /*8260*/  IADD3 R19, R12, -R19, RZ ;  /* 0x800000130c137210 */ /* 0x000fe20007ffe0ff */
[----:B------:R-:W-:Y:S01]  /*8270*/  FADD R64, R64, -1 ;  /* 0xbf80000040407421 */ /* 0x000fe20000000000 */
[----:B------:R1:W2:Y:S01]  /*8280*/  MUFU.RCP R4, R9 ;  /* 0x0000000900047308 */ /* 0x0002a20000001000 */
[----:B------:R-:W-:-:S02]  /*8290*/  IMAD.IADD R16, R13, 0x1, -R16 ;  /* 0x000000010d107824 */ /* 0x000fc400078e0a10 */
[C---:B------:R-:W-:Y:S01]  /*82a0*/  FMUL R50, R224.reuse, R65 ;  /* 0x00000041e0327220 */ /* 0x040fe20000400000 */
[----:B------:R-:W-:Y:S01]  /*82b0*/  FMUL R65, R224, R24 ;  /* 0x00000018e0417220 */ /* 0x000fe20000400000 */
[----:B------:R-:W-:Y:S01]  /*82c0*/  FADD R18, R19, -1 ;  /* 0xbf80000013127421 */ /* 0x000fe20000000000 */
[----:B------:R-:W-:Y:S01]  /*82d0*/  FADD R16, R16, -1 ;  /* 0xbf80000010107421 */ /* 0x000fe20000000000 */
[----:B------:R-:W-:Y:S01]  /*82e0*/  @!P2 FMUL R89, R89, 16777216 ;  /* 0x4b8000005959a820 */ /* 0x000fe20000400000 */
[----:B------:R-:W-:Y:S01]  /*82f0*/  @!P2 FMUL R88, R88, 16777216 ;  /* 0x4b8000005858a820 */ /* 0x000fe20000400000 */
[----:B------:R-:W-:Y:S01]  /*8300*/  F2FP.F16.F32.PACK_AB R6, R6, R65 ;  /* 0x000000410606723e */ /* 0x000fe200000000ff */
[----:B-1----:R-:W-:Y:S01]  /*8310*/  FADD R9, R7, -1 ;  /* 0xbf80000007097421 */ /* 0x002fe20000000000 */
[----:B------:R-:W-:Y:S01]  /*8320*/  F2FP.F16.F32.PACK_AB R7, R87, R154 ;  /* 0x0000009a5707723e */ /* 0x000fe200000000ff */
[-C--:B------:R-:W-:Y:S01]  /*8330*/  FFMA.FTZ R87, R64, R115.reuse, -0.16845393180847167969 ;  /* 0xbe2c7f3040577423 */ /* 0x080fe20000010073 */
[-C--:B------:R-:W-:Y:S01]  /*8340*/  FFMA.FTZ R19, R16, R115.reuse, -0.16845393180847167969 ;  /* 0xbe2c7f3010137423 */ /* 0x080fe20000010073 */
[CC--:B------:R-:W-:Y:S01]  /*8350*/  FFMA.FTZ R24, R9.reuse, R115.reuse, -0.16845393180847167969 ;  /* 0xbe2c7f3009187423 */ /* 0x0c0fe20000010073 */
[----:B------:R-:W-:Y:S01]  /*8360*/  FFMA.FTZ R65, R18, R115, -0.16845393180847167969 ;  /* 0xbe2c7f3012417423 */ /* 0x000fe20000010073 */
[----:B------:R-:W-:Y:S01]  /*8370*/  FFMA.FTZ R87, R64, R87, 0.1716887056827545166 ;  /* 0x3e2fcf2a40577423 */ /* 0x000fe20000010057 */
[----:B------:R-:W-:Y:S01]  /*8380*/  FFMA.FTZ R19, R16, R19, 0.1716887056827545166 ;  /* 0x3e2fcf2a10137423 */ /* 0x000fe20000010013 */
[C---:B------:R-:W-:Y:S01]  /*8390*/  FFMA.FTZ R24, R9.reuse, R24, 0.1716887056827545166 ;  /* 0x3e2fcf2a09187423 */ /* 0x040fe20000010018 */
[----:B------:R-:W-:Y:S01]  /*83a0*/  FFMA.FTZ R65, R18, R65, 0.1716887056827545166 ;  /* 0x3e2fcf2a12417423 */ /* 0x000fe20000010041 */
[----:B------:R-:W-:Y:S01]  /*83b0*/  FFMA.FTZ R87, R64, R87, -0.17900948226451873779 ;  /* 0xbe374e4340577423 */ /* 0x000fe20000010057 */
[----:B------:R-:W-:Y:S01]  /*83c0*/  FFMA.FTZ R19, R16, R19, -0.17900948226451873779 ;  /* 0xbe374e4310137423 */ /* 0x000fe20000010013 */
[C---:B------:R-:W-:Y:S01]  /*83d0*/  FFMA.FTZ R24, R9.reuse, R24, -0.17900948226451873779 ;  /* 0xbe374e4309187423 */ /* 0x040fe20000010018 */
[----:B------:R-:W-:Y:S01]  /*83e0*/  FFMA.FTZ R65, R18, R65, -0.17900948226451873779 ;  /* 0xbe374e4312417423 */ /* 0x000fe20000010041 */
[----:B------:R-:W-:Y:S01]  /*83f0*/  FFMA.FTZ R87, R64, R87, 0.20512372255325317383 ;  /* 0x3e520bf440577423 */ /* 0x000fe20000010057 */
[----:B------:R-:W-:Y:S01]  /*8400*/  FFMA.FTZ R19, R16, R19, 0.20512372255325317383 ;  /* 0x3e520bf410137423 */ /* 0x000fe20000010013 */
[----:B------:R-:W-:Y:S01]  /*8410*/  FFMA.FTZ R24, R9, R24, 0.20512372255325317383 ;  /* 0x3e520bf409187423 */ /* 0x000fe20000010018 */
[----:B------:R-:W-:Y:S01]  /*8420*/  FFMA.FTZ R65, R18, R65, 0.20512372255325317383 ;  /* 0x3e520bf412417423 */ /* 0x000fe20000010041 */
[----:B------:R-:W-:Y:S01]  /*8430*/  FFMA.FTZ R87, R64, R87, -0.24046532809734344482 ;  /* 0xbe763c8b40577423 */ /* 0x000fe20000010057 */
        /* <DEDUP_REMOVED lines=32> */
[C---:B--2---:R-:W-:Y:S01]  /*8640*/  FMUL R89, R4.reuse, R89 ;  /* 0x0000005904597220 */ /* 0x044fe20000400000 */
[----:B------:R-:W-:Y:S01]  /*8650*/  FMUL R88, R4, R88 ;  /* 0x0000005804587220 */ /* 0x000fe20000400000 */
[----:B------:R-:W-:Y:S01]  /*8660*/  FFMA.FTZ R87, R64, R87, 0.28857114911079406738 ;  /* 0x3e93bf9940577423 */ /* 0x000fe20000010057 */
[----:B------:R-:W-:Y:S01]  /*8670*/  FFMA.FTZ R24, R9, R24, -0.24046532809734344482 ;  /* 0xbe763c8b09187423 */ /* 0x000fe20000010018 */
[----:B------:R-:W-:Y:S01]  /*8680*/  FFMA.FTZ R19, R16, R19, -0.24046532809734344482 ;  /* 0xbe763c8b10137423 */ /* 0x000fe20000010013 */
[----:B------:R-:W-:Y:S01]  /*8690*/  FFMA.FTZ R65, R18, R65, -0.24046532809734344482 ;  /* 0xbe763c8b12417423 */ /* 0x000fe20000010041 */
[C---:B------:R-:W-:Y:S01]  /*86a0*/  FMUL R43, R224.reuse, R56 ;  /* 0x00000038e02b7220 */ /* 0x040fe20000400000 */
[----:B------:R-:W-:Y:S01]  /*86b0*/  FMUL R35, R224, R48 ;  /* 0x00000030e0237220 */ /* 0x000fe20000400000 */
        /* <DEDUP_REMOVED lines=30> */
[----:B------:R-:W-:Y:S01]  /*88a0*/  FFMA.FTZ R87, R64, R87, -0.36067417263984680176 ;  /* 0xbeb8aa4940577423 */ /* 0x000fe20000010057 */
[----:B------:R-:W-:Y:S01]  /*88b0*/  F2FP.F16.F32.PACK_AB R4, R89, R88 ;  /* 0x000000585904723e */ /* 0x000fe200000000ff */
[----:B------:R-:W-:Y:S01]  /*88c0*/  FFMA.FTZ R24, R9, R24, 0.28857114911079406738 ;  /* 0x3e93bf9909187423 */ /* 0x000fe20000010018 */
[----:B------:R-:W-:Y:S01]  /*88d0*/  F2FP.F16.F32.PACK_AB R5, R5, R90 ;  /* 0x0000005a0505723e */ /* 0x000fe200000000ff */
[----:B------:R-:W-:Y:S01]  /*88e0*/  FFMA.FTZ R19, R16, R19, 0.28857114911079406738 ;  /* 0x3e93bf9910137423 */ /* 0x000fe20000010013 */
[----:B------:R-:W-:Y:S01]  /*88f0*/  FFMA.FTZ R65, R18, R65, 0.28857114911079406738 ;  /* 0x3e93bf9912417423 */ /* 0x000fe20000010041 */
[----:B------:R-:W-:Y:S01]  /*8900*/  FFMA.FTZ R87, R64, R87, 0.48089820146560668945 ;  /* 0x3ef6384a40577423 */ /* 0x000fe20000010057 */
[C---:B------:R-:W-:Y:S01]  /*8910*/  FFMA.FTZ R24, R9.reuse, R24, -0.36067417263984680176 ;  /* 0xbeb8aa4909187423 */ /* 0x040fe20000010018 */
[----:B------:R-:W-:Y:S01]  /*8920*/  FFMA.FTZ R19, R16, R19, -0.36067417263984680176 ;  /* 0xbeb8aa4910137423 */ /* 0x000fe20000010013 */
[----:B------:R-:W-:Y:S01]  /*8930*/  FFMA.FTZ R65, R18, R65, -0.36067417263984680176 ;  /* 0xbeb8aa4912417423 */ /* 0x000fe20000010041 */
[----:B------:R1:W-:Y:S01]  /*8940*/  STSM.16.M88.4 [R0], R4 ;  /* 0x0000000400007844 */ /* 0x0003e20000000200 */
[----:B------:R-:W-:Y:S01]  /*8950*/  FFMA.FTZ R87, R64, R87, -0.72134751081466674805 ;  /* 0xbf38aa3b40577423 */ /* 0x000fe20000010057 */
[----:B------:R-:W-:Y:S01]  /*8960*/  FFMA.FTZ R24, R9, R24, 0.48089820146560668945 ;  /* 0x3ef6384a09187423 */ /* 0x000fe20000010018 */
[----:B------:R-:W-:Y:S01]  /*8970*/  FFMA.FTZ R19, R16, R19, 0.48089820146560668945 ;  /* 0x3ef6384a10137423 */ /* 0x000fe20000010013 */
[----:B------:R-:W-:Y:S01]  /*8980*/  FFMA.FTZ R65, R18, R65, 0.48089820146560668945 ;  /* 0x3ef6384a12417423 */ /* 0x000fe20000010041 */
        /* <DEDUP_REMOVED lines=18> */
[----:B------:R-:W-:Y:S01]  /*8ab0*/  ISETP.GE.U32.AND P0, PT, R8, 0x7f800000, PT ;  /* 0x7f8000000800780c */ /* 0x000fe20003f06070 */
[----:B------:R-:W-:Y:S01]  /*8ac0*/  FMUL R87, R64, R87 ;  /* 0x0000005740577220 */ /* 0x000fe20000400000 */
[----:B------:R-:W-:Y:S01]  /*8ad0*/  ISETP.GE.U32.AND P1, PT, R13, 0x7f800000, PT ;  /* 0x7f8000000d00780c */ /* 0x000fe20003f26070 */
[----:B------:R-:W-:Y:S01]  /*8ae0*/  FFMA.FTZ R24, R9, R24, -0.72134751081466674805 ;  /* 0xbf38aa3b09187423 */ /* 0x000fe20000010018 */
[----:B------:R-:W-:Y:S01]  /*8af0*/  ISETP.GE.U32.AND P5, PT, R12, 0x7f800000, PT ;  /* 0x7f8000000c00780c */ /* 0x000fe20003fa6070 */
[----:B------:R-:W-:Y:S01]  /*8b00*/  FFMA.FTZ R19, R16, R19, -0.72134751081466674805 ;  /* 0xbf38aa3b10137423 */ /* 0x000fe20000010013 */
[----:B------:R-:W-:Y:S01]  /*8b10*/  ISETP.GE.U32.AND P4, PT, R11, 0x7f800000, PT ;  /* 0x7f8000000b00780c */ /* 0x000fe20003f86070 */
[----:B------:R-:W-:Y:S01]  /*8b20*/  FFMA.FTZ R65, R18, R65, -0.72134751081466674805 ;  /* 0xbf38aa3b12417423 */ /* 0x000fe20000010041 */
[----:B------:R-:W-:Y:S01]  /*8b30*/  FMUL R87, R64, R87 ;  /* 0x0000005740577220 */ /* 0x000fe20000400000 */
[C---:B------:R-:W-:Y:S01]  /*8b40*/  FMUL R24, R9.reuse, R24 ;  /* 0x0000001809187220 */ /* 0x040fe20000400000 */
[----:B------:R-:W-:Y:S01]  /*8b50*/  FMUL R19, R16, R19 ;  /* 0x0000001310137220 */ /* 0x000fe20000400000 */
[----:B------:R-:W-:Y:S01]  /*8b60*/  FMUL R65, R18, R65 ;  /* 0x0000004112417220 */ /* 0x000fe20000400000 */
[----:B-1----:R-:W-:Y:S01]  /*8b70*/  FFMA.FTZ R5, R64, 1.4426950216293334961, R87 ;  /* 0x3fb8aa3b40057823 */ /* 0x002fe20000010057 */
[C---:B------:R-:W-:Y:S01]  /*8b80*/  FMUL R24, R9.reuse, R24 ;  /* 0x0000001809187220 */ /* 0x040fe20000400000 */
[----:B------:R-:W-:Y:S01]  /*8b90*/  FMUL R19, R16, R19 ;  /* 0x0000001310137220 */ /* 0x000fe20000400000 */
[----:B------:R-:W-:Y:S01]  /*8ba0*/  FMUL R65, R18, R65 ;  /* 0x0000004112417220 */ /* 0x000fe20000400000 */
[----:B------:R-:W-:Y:S01]  /*8bb0*/  LOP3.LUT R89, R228, 0xff, RZ, 0xc0, !PT ;  /* 0x000000ffe4597812 */ /* 0x000fe200078ec0ff */
[----:B------:R-:W-:Y:S01]  /*8bc0*/  FADD R88, R14, R5 ;  /* 0x000000050e587221 */ /* 0x000fe20000000000 */
[----:B------:R-:W-:Y:S01]  /*8bd0*/  FFMA.FTZ R9, R9, 1.4426950216293334961, R24 ;  /* 0x3fb8aa3b09097823 */ /* 0x000fe20000010018 */
[----:B------:R-:W-:Y:S01]  /*8be0*/  FFMA.FTZ R16, R16, 1.4426950216293334961, R19 ;  /* 0x3fb8aa3b10107823 */ /* 0x000fe20000010013 */
[----:B------:R-:W-:Y:S01]  /*8bf0*/  FFMA.FTZ R18, R18, 1.4426950216293334961, R65 ;  /* 0x3fb8aa3b12127823 */ /* 0x000fe20000010041 */
[----:B------:R-:W-:Y:S01]  /*8c00*/  @P0 MOV R7, 0x7f800000 ;  /* 0x7f80000000070802 */ /* 0x000fe20000000f00 */
[----:B------:R-:W-:Y:S01]  /*8c10*/  @P1 IMAD.MOV.U32 R4, RZ, RZ, 0x7f800000 ;  /* 0x7f800000ff041424 */ /* 0x000fe200078e00ff */
[----:B------:R-:W-:Y:S01]  /*8c20*/  @P5 MOV R5, 0x7f800000 ;  /* 0x7f80000000055802 */ /* 0x000fe20000000f00 */
[----:B------:R-:W-:Y:S01]  /*8c30*/  FADD R64, R20, R9 ;  /* 0x0000000914407221 */ /* 0x000fe20000000000 */
[----:B------:R-:W-:Y:S01]  /*8c40*/  @P4 MOV R6, 0x7f800000 ;  /* 0x7f80000000064802 */ /* 0x000fe20000000f00 */
[----:B------:R-:W-:Y:S01]  /*8c50*/  FADD R87, R17, R16 ;  /* 0x0000001011577221 */ /* 0x000fe20000000000 */
[----:B------:R-:W-:Y:S01]  /*8c60*/  LEA R89, R89, UR8, 0x4 ;  /* 0x0000000859597c11 */ /* 0x000fe2000f8e20ff */
[----:B------:R-:W-:Y:S01]  /*8c70*/  FADD R65, R15, R18 ;  /* 0x000000120f417221 */ /* 0x000fe20000000000 */
[----:B------:R-:W-:Y:S01]  /*8c80*/  @P0 FFMA.FTZ R64, R8, R7, +INF ;  /* 0x7f80000008400423 */ /* 0x000fe20000010007 */
[----:B------:R-:W-:Y:S01]  /*8c90*/  @P1 FFMA.FTZ R87, R13, R4, +INF ;  /* 0x7f8000000d571423 */ /* 0x000fe20000010004 */
[----:B------:R-:W-:Y:S01]  /*8ca0*/  @P5 FFMA.FTZ R65, R12, R5, +INF ;  /* 0x7f8000000c415423 */ /* 0x000fe20000010005 */
[----:B------:R-:W-:Y:S01]  /*8cb0*/  @P4 FFMA.FTZ R88, R11, R6, +INF ;  /* 0x7f8000000b584423 */ /* 0x000fe20000010006 */
[----:B------:R-:W-:Y:S01]  /*8cc0*/  BAR.SYNC.DEFER_BLOCKING 0x0 ;  /* 0x0000000000007b1d */ /* 0x000fe20000010000 */
[----:B------:R-:W-:Y:S01]  /*8cd0*/  FSETP.NEU.AND P2, PT, R13, RZ, PT ;  /* 0x000000ff0d00720b */ /* 0x000fe20003f4d000 */
[----:B------:R-:W-:Y:S01]  /*8ce0*/  FMUL R37, R224, R37 ;  /* 0x00000025e0257220 */ /* 0x000fe20000400000 */
[----:B------:R-:W-:Y:S01]  /*8cf0*/  FSETP.NEU.AND P1, PT, R12, RZ, PT ;  /* 0x000000ff0c00720b */ /* 0x000fe20003f2d000 */
[C---:B------:R-:W-:Y:S01]  /*8d00*/  FMUL R36, R224.reuse, R36 ;  /* 0x00000024e0247220 */ /* 0x040fe20000400000 */
[----:B------:R-:W-:Y:S01]  /*8d10*/  F2FP.F16.F32.PACK_AB R12, R93, R92 ;  /* 0x0000005c5d0c723e */ /* 0x000fe200000000ff */
[----:B------:R-:W-:Y:S01]  /*8d20*/  FMUL R45, R224, R45 ;  /* 0x0000002de02d7220 */ /* 0x000fe20000400000 */
[----:B------:R-:W-:Y:S01]  /*8d30*/  F2FP.F16.F32.PACK_AB R13, R10, R107 ;  /* 0x0000006b0a0d723e */ /* 0x000fe200000000ff */
[----:B------:R-:W-:Y:S01]  /*8d40*/  FMUL R44, R224, R44 ;  /* 0x0000002ce02c7220 */ /* 0x000fe20000400000 */
[----:B------:R-:W-:Y:S01]  /*8d50*/  F2FP.F16.F32.PACK_AB R14, R32, R155 ;  /* 0x0000009b200e723e */ /* 0x000fe200000000ff */
[C---:B------:R-:W-:Y:S01]  /*8d60*/  FMUL R53, R224.reuse, R53 ;  /* 0x00000035e0357220 */ /* 0x040fe20000400000 */
[----:B------:R-:W-:Y:S01]  /*8d70*/  F2FP.F16.F32.PACK_AB R15, R39, R152 ;  /* 0x00000098270f723e */ /* 0x000fe200000000ff */
[----:B------:R-:W-:Y:S01]  /*8d80*/  FMUL R52, R224, R52 ;  /* 0x00000034e0347220 */ /* 0x000fe20000400000 */
[----:B------:R-:W-:Y:S01]  /*8d90*/  FSETP.NEU.AND P3, PT, R8, RZ, PT ;  /* 0x000000ff0800720b */ /* 0x000fe20003f6d000 */
[C---:B------:R-:W-:Y:S01]  /*8da0*/  FMUL R61, R224.reuse, R61 ;  /* 0x0000003de03d7220 */ /* 0x040fe20000400000 */
[----:B------:R-:W-:Y:S01]  /*8db0*/  FSETP.NEU.AND P0, PT, R11, RZ, PT ;  /* 0x000000ff0b00720b */ /* 0x000fe20003f0d000 */
[C---:B------:R-:W-:Y:S01]  /*8dc0*/  FMUL R60, R224.reuse, R60 ;  /* 0x0000003ce03c7220 */ /* 0x040fe20000400000 */
[----:B------:R-:W-:Y:S01]  /*8dd0*/  F2FP.F16.F32.PACK_AB R16, R97, R96 ;  /* 0x000000606110723e */ /* 0x000fe200000000ff */
[C---:B------:R-:W-:Y:S01]  /*8de0*/  FMUL R69, R224.reuse, R69 ;  /* 0x00000045e0457220 */ /* 0x040fe20000400000 */
[----:B------:R-:W-:Y:S01]  /*8df0*/  F2FP.F16.F32.PACK_AB R17, R99, R98 ;  /* 0x000000626311723e */ /* 0x000fe200000000ff */
[----:B------:R-:W-:Y:S01]  /*8e00*/  FMUL R68, R224, R68 ;  /* 0x00000044e0447220 */ /* 0x000fe20000400000 */
[----:B------:R-:W-:Y:S01]  /*8e10*/  F2FP.F16.F32.PACK_AB R18, R40, R153 ;  /* 0x000000992812723e */ /* 0x000fe200000000ff */
[C---:B------:R-:W-:Y:S01]  /*8e20*/  FMUL R73, R224.reuse, R73 ;  /* 0x00000049e0497220 */ /* 0x040fe20000400000 */
[----:B------:R-:W-:Y:S01]  /*8e30*/  F2FP.F16.F32.PACK_AB R19, R21, R22 ;  /* 0x000000161513723e */ /* 0x000fe200000000ff */
[----:B------:R-:W1:Y:S01]  /*8e40*/  LDS.128 R4, [R89] ;  /* 0x0000000059047984 */ /* 0x000e620000000c00 */
[----:B------:R-:W-:Y:S01]  /*8e50*/  F2FP.F16.F32.PACK_AB R20, R101, R100 ;  /* 0x000000646514723e */ /* 0x000fe200000000ff */
[C---:B------:R-:W-:Y:S01]  /*8e60*/  FMUL R72, R224.reuse, R72 ;  /* 0x00000048e0487220 */ /* 0x040fe20000400000 */
[----:B------:R-:W-:Y:S01]  /*8e70*/  F2FP.F16.F32.PACK_AB R21, R103, R102 ;  /* 0x000000666715723e */ /* 0x000fe200000000ff */
[----:B------:R-:W-:Y:S01]  /*8e80*/  BAR.SYNC.DEFER_BLOCKING 0x0 ;  /* 0x0000000000007b1d */ /* 0x000fe20000010000 */
[----:B------:R-:W-:Y:S01]  /*8e90*/  F2FP.F16.F32.PACK_AB R22, R37, R36 ;  /* 0x000000242516723e */ /* 0x000fe200000000ff */
[C---:B------:R-:W-:Y:S01]  /*8ea0*/  FMUL R77, R224.reuse, R77 ;  /* 0x0000004de04d7220 */ /* 0x040fe20000400000 */
[----:B------:R-:W-:Y:S01]  /*8eb0*/  F2FP.F16.F32.PACK_AB R23, R23, R38 ;  /* 0x000000261717723e */ /* 0x000fe200000000ff */
[----:B------:R-:W-:Y:S01]  /*8ec0*/  FMUL R76, R224, R76 ;  /* 0x0000004ce04c7220 */ /* 0x000fe20000400000 */
[----:B------:R-:W-:Y:S01]  /*8ed0*/  F2FP.F16.F32.PACK_AB R26, R26, R27 ;  /* 0x0000001b1a1a723e */ /* 0x000fe200000000ff */
[C---:B------:R-:W-:Y:S01]  /*8ee0*/  FMUL R81, R224.reuse, R81 ;  /* 0x00000051e0517220 */ /* 0x040fe20000400000 */
[----:B------:R-:W-:Y:S01]  /*8ef0*/  F2FP.F16.F32.PACK_AB R24, R105, R104 ;  /* 0x000000686918723e */ /* 0x000fe200000000ff */
[C---:B------:R-:W-:Y:S01]  /*8f00*/  FMUL R80, R224.reuse, R80 ;  /* 0x00000050e0507220 */ /* 0x040fe20000400000 */
[----:B------:R-:W-:Y:S01]  /*8f10*/  F2FP.F16.F32.PACK_AB R25, R25, R106 ;  /* 0x0000006a1919723e */ /* 0x000fe200000000ff */
[C---:B------:R-:W-:Y:S01]  /*8f20*/  FMUL R85, R224.reuse, R85 ;  /* 0x00000055e0557220 */ /* 0x040fe20000400000 */
[----:B------:R-:W-:Y:S01]  /*8f30*/  F2FP.F16.F32.PACK_AB R27, R83, R86 ;  /* 0x00000056531b723e */ /* 0x000fe200000000ff */
[----:B------:R-:W-:Y:S01]  /*8f40*/  FMUL R84, R224, R84 ;  /* 0x00000054e0547220 */ /* 0x000fe20000400000 */
[----:B------:R-:W-:Y:S01]  /*8f50*/  F2FP.F16.F32.PACK_AB R36, R109, R108 ;  /* 0x0000006c6d24723e */ /* 0x000fe200000000ff */
[----:B------:R-:W2:Y:S01]  /*8f60*/  LDC R97, c[0x0][0x278] ;  /* 0x00009e00ff617b82 */ /* 0x000ea20000000800 */
[----:B------:R-:W-:-:S02]  /*8f70*/  F2FP.F16.F32.PACK_AB R37, R111, R110 ;  /* 0x0000006e6f25723e */ /* 0x000fc400000000ff */
[----:B------:R-:W-:Y:S02]  /*8f80*/  F2FP.F16.F32.PACK_AB R38, R45, R44 ;  /* 0x0000002c2d26723e */ /* 0x000fe400000000ff */
[----:B------:R-:W-:Y:S02]  /*8f90*/  F2FP.F16.F32.PACK_AB R39, R47, R46 ;  /* 0x0000002e2f27723e */ /* 0x000fe400000000ff */
[----:B------:R-:W-:Y:S01]  /*8fa0*/  F2FP.F16.F32.PACK_AB R34, R34, R35 ;  /* 0x000000232222723e */ /* 0x000fe200000000ff */
[----:B------:R-:W3:Y:S01]  /*8fb0*/  LDC R103, c[0x0][0x278] ;  /* 0x00009e00ff677b82 */ /* 0x000ee20000000800 */
[----:B------:R-:W-:Y:S01]  /*8fc0*/  F2FP.F16.F32.PACK_AB R32, R113, R112 ;  /* 0x000000707120723e */ /* 0x000fe200000000ff */
[----:B------:R-:W-:Y:S01]  /*8fd0*/  STSM.16.M88.4 [R0], R12 ;  /* 0x0000000c00007844 */ /* 0x000fe20000000200 */
[----:B------:R-:W-:Y:S02]  /*8fe0*/  F2FP.F16.F32.PACK_AB R33, R33, R114 ;  /* 0x000000722121723e */ /* 0x000fe400000000ff */
[----:B------:R-:W-:-:S03]  /*8ff0*/  F2FP.F16.F32.PACK_AB R35, R51, R82 ;  /* 0x000000523323723e */ /* 0x000fc600000000ff */
[----:B------:R-:W-:Y:S01]  /*9000*/  BAR.SYNC.DEFER_BLOCKING 0x0 ;  /* 0x0000000000007b1d */ /* 0x000fe20000010000 */
[----:B------:R-:W-:Y:S02]  /*9010*/  F2FP.F16.F32.PACK_AB R44, R117, R116 ;  /* 0x00000074752c723e */ /* 0x000fe400000000ff */
[----:B------:R-:W-:Y:S02]  /*9020*/  F2FP.F16.F32.PACK_AB R45, R119, R118 ;  /* 0x00000076772d723e */ /* 0x000fe400000000ff */
[----:B------:R-:W-:-:S03]  /*9030*/  F2FP.F16.F32.PACK_AB R46, R53, R52 ;  /* 0x00000034352e723e */ /* 0x000fc600000000ff */
[----:B------:R-:W4:Y:S01]  /*9040*/  LDC R105, c[0x0][0x278] ;  /* 0x00009e00ff697b82 */ /* 0x000f220000000800 */
[----:B------:R-:W-:Y:S02]  /*9050*/  F2FP.F16.F32.PACK_AB R47, R55, R54 ;  /* 0x00000036372f723e */ /* 0x000fe400000000ff */
[----:B------:R-:W-:Y:S02]  /*9060*/  F2FP.F16.F32.PACK_AB R42, R42, R43 ;  /* 0x0000002b2a2a723e */ /* 0x000fe400000000ff */
[----:B------:R-:W-:Y:S02]  /*9070*/  F2FP.F16.F32.PACK_AB R40, R121, R120 ;  /* 0x000000787928723e */ /* 0x000fe400000000ff */
[----:B------:R-:W-:Y:S01]  /*9080*/  F2FP.F16.F32.PACK_AB R41, R41, R122 ;  /* 0x0000007a2929723e */ /* 0x000fe200000000ff */
[----:B------:R-:W5:Y:S01]  /*9090*/  LDC R111, c[0x0][0x278] ;  /* 0x00009e00ff6f7b82 */ /* 0x000f620000000800 */
[----:B------:R-:W-:Y:S02]  /*90a0*/  F2FP.F16.F32.PACK_AB R43, R59, R58 ;  /* 0x0000003a3b2b723e */ /* 0x000fe400000000ff */
[----:B------:R-:W-:-:S02]  /*90b0*/  F2FP.F16.F32.PACK_AB R52, R125, R124 ;  /* 0x0000007c7d34723e */ /* 0x000fc400000000ff */
[----:B------:R-:W-:Y:S02]  /*90c0*/  F2FP.F16.F32.PACK_AB R53, R127, R126 ;  /* 0x0000007e7f35723e */ /* 0x000fe400000000ff */
[----:B------:R-:W-:Y:S01]  /*90d0*/  F2FP.F16.F32.PACK_AB R54, R61, R60 ;  /* 0x0000003c3d36723e */ /* 0x000fe200000000ff */
[----:B------:R-:W4:Y:S01]  /*90e0*/  LDC R107, c[0x0][0x278] ;  /* 0x00009e00ff6b7b82 */ /* 0x000f220000000800 */
[----:B------:R-:W-:Y:S01]  /*90f0*/  F2FP.F16.F32.PACK_AB R55, R63, R62 ;  /* 0x0000003e3f37723e */ /* 0x000fe200000000ff */
[----:B------:R-:W2:Y:S01]  /*9100*/  LDS.128 R8, [R89] ;  /* 0x0000000059087984 */ /* 0x000ea20000000c00 */
        /* <DEDUP_REMOVED lines=11> */
[----:B------:R-:W3:Y:S01]  /*91c0*/  LDC.64 R70, c[0x0][0x228] ;  /* 0x00008a00ff467b82 */ /* 0x000ee20000000a00 */
[----:B------:R-:W-:Y:S02]  /*91d0*/  F2FP.F16.F32.PACK_AB R137, R139, R138 ;  /* 0x0000008a8b89723e */ /* 0x000fe400000000ff */
[----:B------:R-:W-:-:S02]  /*91e0*/  F2FP.F16.F32.PACK_AB R138, R73, R72 ;  /* 0x00000048498a723e */ /* 0x000fc400000000ff */
[----:B------:R-:W-:Y:S02]  /*91f0*/  F2FP.F16.F32.PACK_AB R139, R75, R74 ;  /* 0x0000004a4b8b723e */ /* 0x000fe400000000ff */
[----:B------:R-:W-:Y:S01]  /*9200*/  F2FP.F16.F32.PACK_AB R140, R141, R140 ;  /* 0x0000008c8d8c723e */ /* 0x000fe200000000ff */
[----:B------:R-:W1:Y:S01]  /*9210*/  LDC R69, c[0x0][0x278] ;  /* 0x00009e00ff457b82 */ /* 0x000e620000000800 */
[----:B------:R-:W-:Y:S01]  /*9220*/  F2FP.F16.F32.PACK_AB R141, R143, R142 ;  /* 0x0000008e8f8d723e */ /* 0x000fe200000000ff */
[----:B------:R-:W-:Y:S01]  /*9230*/  STSM.16.M88.4 [R0], R16 ;  /* 0x0000001000007844 */ /* 0x000fe20000000200 */
[----:B------:R-:W-:Y:S02]  /*9240*/  F2FP.F16.F32.PACK_AB R142, R77, R76 ;  /* 0x0000004c4d8e723e */ /* 0x000fe400000000ff */
[----:B------:R-:W-:-:S03]  /*9250*/  F2FP.F16.F32.PACK_AB R143, R79, R78 ;  /* 0x0000004e4f8f723e */ /* 0x000fc600000000ff */
[----:B------:R-:W-:Y:S01]  /*9260*/  BAR.SYNC.DEFER_BLOCKING 0x0 ;  /* 0x0000000000007b1d */ /* 0x000fe20000010000 */
[----:B------:R-:W-:Y:S02]  /*9270*/  F2FP.F16.F32.PACK_AB R144, R145, R144 ;  /* 0x000000909190723e */ /* 0x000fe400000000ff */
[----:B------:R-:W-:Y:S02]  /*9280*/  F2FP.F16.F32.PACK_AB R145, R147, R146 ;  /* 0x000000929391723e */ /* 0x000fe400000000ff */
[----:B------:R-:W-:Y:S02]  /*9290*/  F2FP.F16.F32.PACK_AB R146, R81, R80 ;  /* 0x000000505192723e */ /* 0x000fe400000000ff */
[----:B------:R-:W-:Y:S02]  /*92a0*/  F2FP.F16.F32.PACK_AB R147, R29, R30 ;  /* 0x0000001e1d93723e */ /* 0x000fe400000000ff */
[----:B------:R-:W-:Y:S02]  /*92b0*/  LOP3.LUT R227, R228, 0xff, RZ, 0xc0, !PT ;  /* 0x000000ffe4e37812 */ /* 0x000fe400078ec0ff */
[----:B------:R-:W-:-:S02]  /*92c0*/  F2FP.F16.F32.PACK_AB R148, R149, R148 ;  /* 0x000000949594723e */ /* 0x000fc400000000ff */
[----:B0-----:R-:W-:Y:S02]  /*92d0*/  LEA R226, R226, R227, 0x8 ;  /* 0x000000e3e2e27211 */ /* 0x001fe400078e40ff */
[----:B------:R-:W-:Y:S02]  /*92e0*/  F2FP.F16.F32.PACK_AB R149, R151, R150 ;  /* 0x000000969795723e */ /* 0x000fe400000000ff */
[----:B------:R-:W-:Y:S01]  /*92f0*/  F2FP.F16.F32.PACK_AB R151, R3, R28 ;  /* 0x0000001c0397723e */ /* 0x000fe200000000ff */
[----:B------:R-:W-:Y:S01]  /*9300*/  IMAD R31, R226, UR11, RZ ;  /* 0x0000000be21f7c24 */ /* 0x000fe2000f8e02ff */
[----:B------:R-:W-:Y:S01]  /*9310*/  UIMAD.WIDE UR10, UR10, 0x2, URZ ;  /* 0x000000020a0a78a5 */ /* 0x000fe2000f8e023f */
[----:B------:R-:W-:Y:S01]  /*9320*/  F2FP.F16.F32.PACK_AB R150, R85, R84 ;  /* 0x000000545596723e */ /* 0x000fe200000000ff */
[C---:B-1----:R-:W-:Y:S01]  /*9330*/  IMAD R79, R69.reuse, 0x6, RZ ;  /* 0x00000006454f7824 */ /* 0x042fe200078e02ff */
[----:B------:R-:W-:Y:S01]  /*9340*/  SHF.L.U32 R73, R69, 0x1, RZ ;  /* 0x0000000145497819 */ /* 0x000fe200000006ff */
[C---:B------:R-:W-:Y:S01]  /*9350*/  IMAD.SHL.U32 R67, R31.reuse, 0x2, RZ ;  /* 0x000000021f437824 */ /* 0x040fe200078e00ff */
[----:B------:R-:W0:Y:S01]  /*9360*/  LDS.128 R12, [R89] ;  /* 0x00000000590c7984 */ /* 0x000e220000000c00 */
[----:B------:R-:W-:Y:S01]  /*9370*/  IMAD.HI R30, R31, 0x2, RZ ;  /* 0x000000021f1e7827 */ /* 0x000fe200078e02ff */
[----:B------:R-:W-:Y:S01]  /*9380*/  PRMT R68, R4, 0x7632, R68 ;  /* 0x0000763204447816 */ /* 0x000fe20000000044 */
[----:B------:R-:W-:Y:S01]  /*9390*/  BAR.SYNC.DEFER_BLOCKING 0x0 ;  /* 0x0000000000007b1d */ /* 0x000fe20000010000 */
[----:B---3--:R-:W-:Y:S01]  /*93a0*/  IADD3 R66, P4, P5, R67, UR4, R70 ;  /* 0x0000000443427c10 */ /* 0x008fe2000fd9e046 */
[C---:B------:R-:W-:Y:S01]  /*93b0*/  IMAD R3, R69.reuse, 0x3, RZ ;  /* 0x0000000345037824 */ /* 0x040fe200078e02ff */
[C---:B------:R-:W-:Y:S01]  /*93c0*/  SHF.L.U32 R77, R69.reuse, 0x2, RZ ;  /* 0x00000002454d7819 */ /* 0x040fe200000006ff */
[C---:B------:R-:W-:Y:S01]  /*93d0*/  IMAD R81, R69.reuse, 0xa, RZ ;  /* 0x0000000a45517824 */ /* 0x040fe200078e02ff */
[----:B------:R-:W-:Y:S01]  /*93e0*/  IADD3.X R67, R30, UR11, R71, P4, P5 ;  /* 0x0000000b1e437c10 */ /* 0x000fe2000a7ea447 */
[----:B------:R-:W-:Y:S01]  /*93f0*/  IMAD R83, R69, 0xc, RZ ;  /* 0x0000000c45537824 */ /* 0x000fe200078e02ff */
[-C--:B------:R-:W-:Y:S01]  /*9400*/  IADD3 R70, P4, R73, R66.reuse, RZ ;  /* 0x0000004249467210 */ /* 0x080fe20007f9e0ff */
[C---:B------:R-:W-:Y:S01]  /*9410*/  IMAD R85, R69.reuse, 0xe, RZ ;  /* 0x0000000e45557824 */ /* 0x040fe200078e02ff */
[CC--:B------:R-:W-:Y:S01]  /*9420*/  LEA R72, P5, R69.reuse, R66.reuse, 0x2 ;  /* 0x0000004245487211 */ /* 0x0c0fe200078a10ff */
[C---:B------:R-:W-:Y:S01]  /*9430*/  IMAD R91, R69.reuse, 0x12, RZ ;  /* 0x00000012455b7824 */ /* 0x040fe200078e02ff */
[CC--:B------:R-:W-:Y:S01]  /*9440*/  LEA.HI.X.SX32 R71, R69.reuse, R67.reuse, 0x1, P4 ;  /* 0x0000004345477211 */ /* 0x0c0fe200020f0eff */
[----:B------:R-:W-:Y:S01]  /*9450*/  IMAD R93, R69, 0x14, RZ ;  /* 0x00000014455d7824 */ /* 0x000fe200078e02ff */
[-C--:B------:R-:W-:Y:S01]  /*9460*/  LEA.HI.X.SX32 R73, R73, R67.reuse, 0x1, P5 ;  /* 0x0000004349497211 */ /* 0x080fe200028f0eff */
[----:B------:R-:W-:Y:S01]  /*9470*/  IMAD R95, R69, 0x1c, RZ ;  /* 0x0000001c455f7824 */ /* 0x000fe200078e02ff */
[-C--:B------:R-:W-:Y:S01]  /*9480*/  IADD3 R74, P5, R79, R66.reuse, RZ ;  /* 0x000000424f4a7210 */ /* 0x080fe20007fbe0ff */
[C---:B------:R-:W-:Y:S01]  /*9490*/  IMAD R99, R69.reuse, 0x2a, RZ ;  /* 0x0000002a45637824 */ /* 0x040fe200078e02ff */
[C---:B------:R-:W-:Y:S01]  /*94a0*/  LEA R76, P4, R69.reuse, R66, 0x3 ;  /* 0x00000042454c7211 */ /* 0x040fe200078818ff */
[----:B------:R-:W-:Y:S01]  /*94b0*/  IMAD R101, R69, 0x30, RZ ;  /* 0x0000003045657824 */ /* 0x000fe200078e02ff */
[-C--:B------:R-:W-:Y:S01]  /*94c0*/  LEA.HI.X.SX32 R75, R3, R67.reuse, 0x1, P5 ;  /* 0x00000043034b7211 */ /* 0x080fe200028f0eff */
[----:B------:R-:W-:Y:S01]  /*94d0*/  IMAD R3, R69, 0x5, RZ ;  /* 0x0000000545037824 */ /* 0x000fe200078e02ff */
[----:B------:R-:W-:Y:S01]  /*94e0*/  LEA.HI.X.SX32 R77, R77, R67, 0x1, P4 ;  /* 0x000000434d4d7211 */ /* 0x000fe200020f0eff */
[C---:B------:R-:W-:Y:S01]  /*94f0*/  IMAD R117, R69.reuse, 0x32, RZ ;  /* 0x0000003245757824 */ /* 0x040fe200078e02ff */
[----:B------:R-:W-:Y:S01]  /*9500*/  ULDC.64 UR10, c[0x0][0x270] ;  /* 0x00009c00000a7ab9 */ /* 0x000fe20000000a00 */
[----:B------:R-:W-:Y:S01]  /*9510*/  STSM.16.M88.4 [R0], R20 ;  /* 0x0000001400007844 */ /* 0x000fe20000000200 */
[C---:B------:R-:W-:Y:S01]  /*9520*/  IMAD R119, R69.reuse, 0x34, RZ ;  /* 0x0000003445777824 */ /* 0x040fe200078e02ff */
[----:B------:R-:W-:Y:S01]  /*9530*/  UIMAD UR10, UR5, UR10, URZ ;  /* 0x0000000a050a72a4 */ /* 0x000fe2000f8e023f */
[C---:B------:R-:W-:Y:S01]  /*9540*/  IMAD R121, R69.reuse, 0x38, RZ ;  /* 0x0000003845797824 */ /* 0x040fe200078e02ff */
[----:B------:R-:W-:Y:S01]  /*9550*/  BAR.SYNC.DEFER_BLOCKING 0x0 ;  /* 0x0000000000007b1d */ /* 0x000fe20000010000 */
[C---:B------:R-:W-:Y:S01]  /*9560*/  IMAD R123, R69.reuse, 0x3a, RZ ;  /* 0x0000003a457b7824 */ /* 0x040fe200078e02ff */
[----:B------:R-:W-:Y:S01]  /*9570*/  USHF.L.U32 UR10, UR10, 0x1, URZ ;  /* 0x000000010a0a7899 */ /* 0x000fe2000800063f */
[----:B------:R-:W-:Y:S01]  /*9580*/  IMAD R125, R69, 0x46, RZ ;  /* 0x00000046457d7824 */ /* 0x000fe200078e02ff */
[----:B------:R-:W-:Y:S01]  /*9590*/  FSEL R87, R87, -INF , P2 ;  /* 0xff80000057577808 */ /* 0x000fe20001000000 */
[----:B------:R-:W-:Y:S01]  /*95a0*/  IMAD R127, R69, 0x4a, RZ ;  /* 0x0000004a457f7824 */ /* 0x000fe200078e02ff */
[----:B------:R-:W-:Y:S01]  /*95b0*/  FSEL R65, R65, -INF , P1 ;  /* 0xff80000041417808 */ /* 0x000fe20000800000 */
[C---:B------:R-:W-:Y:S01]  /*95c0*/  IMAD R115, R69.reuse, 0x4e, RZ ;  /* 0x0000004e45737824 */ /* 0x040fe200078e02ff */
[----:B------:R-:W-:Y:S01]  /*95d0*/  FSEL R88, R88, -INF , P0 ;  /* 0xff80000058587808 */ /* 0x000fe20000000000 */
[----:B------:R-:W-:-:S02]  /*95e0*/  IMAD R113, R69, 0x4c, RZ ;  /* 0x0000004c45717824 */ /* 0x000fc400078e02ff */
[----:B------:R-:W-:Y:S01]  /*95f0*/  FFMA R87, R87, 0.69314718246459960938, R168 ;  /* 0x3f31721857577823 */ /* 0x000fe200000000a8 */
[----:B------:R-:W-:Y:S01]  /*9600*/  FFMA R168, R65, 0.69314718246459960938, R170 ;  /* 0x3f31721841a87823 */ /* 0x000fe200000000aa */
[----:B------:R-:W-:Y:S01]  /*9610*/  ULDC UR4, c[0x0][0x27c] ;  /* 0x00009f0000047ab9 */ /* 0x000fe20000000800 */
[----:B------:R-:W-:Y:S01]  /*9620*/  FFMA R169, R88, 0.69314718246459960938, R169 ;  /* 0x3f31721858a97823 */ /* 0x000fe200000000a9 */
[----:B------:R-:W-:-:S04]  /*9630*/  UIMAD UR5, UR5, UR4, URZ ;  /* 0x00000004050572a4 */ /* 0x000fc8000f8e023f */
[----:B------:R-:W-:Y:S02]  /*9640*/  USHF.L.U32 UR6, UR5, 0x2, URZ ;  /* 0x0000000205067899 */ /* 0x000fe4000800063f */
[----:B------:R-:W-:Y:S01]  /*9650*/  UIMAD.WIDE UR4, UR5, 0x4, URZ ;  /* 0x00000004050478a5 */ /* 0x000fe2000f8e023f */
[----:B------:R-:W1:Y:S01]  /*9660*/  LDS.128 R16, [R89] ;  /* 0x0000000059107984 */ /* 0x000e620000000c00 */
[----:B------:R-:W-:Y:S06]  /*9670*/  BAR.SYNC.DEFER_BLOCKING 0x0 ;  /* 0x0000000000007b1d */ /* 0x000fec0000010000 */
[----:B------:R-:W-:Y:S02]  /*9680*/  STSM.16.M88.4 [R0], R24 ;  /* 0x0000001800007844 */ /* 0x000fe40000000200 */
[----:B------:R-:W-:Y:S06]  /*9690*/  BAR.SYNC.DEFER_BLOCKING 0x0 ;  /* 0x0000000000007b1d */ /* 0x000fec0000010000 */
[----:B------:R-:W3:Y:S02]  /*96a0*/  LDS.128 R20, [R89] ;  /* 0x0000000059147984 */ /* 0x000ee40000000c00 */
[----:B------:R-:W-:Y:S06]  /*96b0*/  BAR.SYNC.DEFER_BLOCKING 0x0 ;  /* 0x0000000000007b1d */ /* 0x000fec0000010000 */
[----:B------:R-:W-:Y:S02]  /*96c0*/  STSM.16.M88.4 [R0], R36 ;  /* 0x0000002400007844 */ /* 0x000fe40000000200 */
[----:B------:R-:W-:Y:S06]  /*96d0*/  BAR.SYNC.DEFER_BLOCKING 0x0 ;  /* 0x0000000000007b1d */ /* 0x000fec0000010000 */
[----:B------:R-:W4:Y:S02]  /*96e0*/  LDS.128 R24, [R89] ;  /* 0x0000000059187984 */ /* 0x000f240000000c00 */
        /* <DEDUP_REMOVED lines=15> */
[----:B------:R-:W-:Y:S02]  /*97e0*/  LDS.128 R40, [R89] ;  /* 0x0000000059287984 */ /* 0x000fe40000000c00 */
        /* <DEDUP_REMOVED lines=19> */
[----:B------:R-:W4:Y:S02]  /*9920*/  LDS.128 R28, [R89] ;  /* 0x00000000591c7984 */ /* 0x000f240000000c00 */
[----:B------:R-:W-:Y:S06]  /*9930*/  BAR.SYNC.DEFER_BLOCKING 0x0 ;  /* 0x0000000000007b1d */ /* 0x000fec0000010000 */
[----:B------:R5:W-:Y:S02]  /*9940*/  STSM.16.M88.4 [R0], R148 ;  /* 0x0000009400007844 */ /* 0x000be40000000200 */
[----:B------:R-:W-:Y:S01]  /*9950*/  BAR.SYNC.DEFER_BLOCKING 0x0 ;  /* 0x0000000000007b1d */ /* 0x000fe20000010000 */
[----:B-----5:R-:W-:-:S05]  /*9960*/  PRMT R0, R6, 0x7632, R0 ;  /* 0x0000763206007816 */ /* 0x020fca0000000000 */
[----:B------:R5:W-:Y:S04]  /*9970*/  STG.E.U16 desc[UR12][R66.64], R4 ;  /* 0x0000000442007986 */ /* 0x000be8000c10150c */
[----:B------:R2:W-:Y:S04]  /*9980*/  STG.E.U16 desc[UR12][R70.64], R68 ;  /* 0x0000004446007986 */ /* 0x0005e8000c10150c */
[----:B------:R0:W-:Y:S01]  /*9990*/  STG.E.U16 desc[UR12][R72.64], R5 ;  /* 0x0000000548007986 */ /* 0x0001e2000c10150c */
[----:B-----5:R-:W-:Y:S02]  /*99a0*/  IADD3 R4, P6, R83, R66, RZ ;  /* 0x0000004253047210 */ /* 0x020fe40007fde0ff */
[----:B--2---:R-:W-:-:S02]  /*99b0*/  PRMT R71, R5, 0x7632, R71 ;  /* 0x0000763205477816 */ /* 0x004fc40000000047 */
[-C--:B------:R-:W-:Y:S02]  /*99c0*/  IADD3 R70, P5, R81, R66.reuse, RZ ;  /* 0x0000004251467210 */ /* 0x080fe40007fbe0ff */
[-C--:B0-----:R-:W-:Y:S01]  /*99d0*/  IADD3 R72, P4, R85, R66.reuse, RZ ;  /* 0x0000004255487210 */ /* 0x081fe20007f9e0ff */
[----:B------:R0:W-:Y:S01]  /*99e0*/  STG.E.U16 desc[UR12][R74.64], R71 ;  /* 0x000000474a007986 */ /* 0x0001e2000c10150c */
[-C--:B------:R-:W-:Y:S02]  /*99f0*/  LEA.HI.X.SX32 R5, R79, R67.reuse, 0x1, P6 ;  /* 0x000000434f057211 */ /* 0x080fe400030f0eff */
[----:B------:R-:W-:Y:S01]  /*9a00*/  SHF.L.U32 R79, R69, 0x3, RZ ;  /* 0x00000003454f7819 */ /* 0x000fe200000006ff */
[----:B------:R2:W-:Y:S01]  /*9a10*/  STG.E.U16 desc[UR12][R76.64], R6 ;  /* 0x000000064c007986 */ /* 0x0005e2000c10150c */
[----:B------:R-:W-:Y:S02]  /*9a20*/  PRMT R68, R7, 0x7632, R68 ;  /* 0x0000763207447816 */ /* 0x000fe40000000044 */
[----:B0-----:R-:W-:Y:S01]  /*9a30*/  LEA.HI.X.SX32 R71, R3, R67, 0x1, P5 ;  /* 0x0000004303477211 */ /* 0x001fe200028f0eff */
[C---:B------:R-:W-:Y:S01]  /*9a40*/  IMAD R3, R69.reuse, 0x7, RZ ;  /* 0x0000000745037824 */ /* 0x040fe200078e02ff */
[C---:B------:R-:W-:Y:S01]  /*9a50*/  LEA R74, P5, R69.reuse, R66, 0x4 ;  /* 0x00000042454a7211 */ /* 0x040fe200078a20ff */
[----:B--2---:R-:W-:-:S02]  /*9a60*/  IMAD R77, R69, 0x16, RZ ;  /* 0x00000016454d7824 */ /* 0x004fc400078e02ff */
[----:B------:R0:W-:Y:S01]  /*9a70*/  STG.E.U16 desc[UR12][R70.64], R0 ;  /* 0x0000000046007986 */ /* 0x0001e2000c10150c */
[-C--:B------:R-:W-:Y:S01]  /*9a80*/  LEA.HI.X.SX32 R73, R3, R67.reuse, 0x1, P4 ;  /* 0x0000004303497211 */ /* 0x080fe200020f0eff */
[----:B------:R-:W-:Y:S01]  /*9a90*/  IMAD R3, R69, 0x9, RZ ;  /* 0x0000000945037824 */ /* 0x000fe200078e02ff */
[----:B------:R-:W-:Y:S01]  /*9aa0*/  LEA.HI.X.SX32 R75, R79, R67, 0x1, P5 ;  /* 0x000000434f4b7211 */ /* 0x000fe200028f0eff */
[----:B------:R2:W-:Y:S01]  /*9ab0*/  STG.E.U16 desc[UR12][R4.64], R7 ;  /* 0x0000000704007986 */ /* 0x0005e2000c10150c */
[----:B------:R-:W-:-:S03]  /*9ac0*/  IMAD R79, R69, 0x18, RZ ;  /* 0x00000018454f7824 */ /* 0x000fc600078e02ff */
[----:B------:R5:W-:Y:S01]  /*9ad0*/  STG.E.U16 desc[UR12][R72.64], R68 ;  /* 0x0000004448007986 */ /* 0x000be2000c10150c */
[----:B0-----:R-:W-:-:S03]  /*9ae0*/  IADD3 R70, P4, R91, R66, RZ ;  /* 0x000000425b467210 */ /* 0x001fc60007f9e0ff */
[----:B------:R0:W-:Y:S01]  /*9af0*/  STG.E.U16 desc[UR12][R74.64], R8 ;  /* 0x000000084a007986 */ /* 0x0001e2000c10150c */
[----:B------:R-:W-:Y:S02]  /*9b00*/  PRMT R0, R8, 0x7632, R0 ;  /* 0x0000763208007816 */ /* 0x000fe40000000000 */
[-C--:B--2---:R-:W-:Y:S02]  /*9b10*/  IADD3 R4, P5, R93, R66.reuse, RZ ;  /* 0x000000425d047210 */ /* 0x084fe40007fbe0ff */
[-C--:B------:R-:W-:Y:S01]  /*9b20*/  LEA.HI.X.SX32 R71, R3, R67.reuse, 0x1, P4 ;  /* 0x0000004303477211 */ /* 0x080fe200020f0eff */
[----:B------:R-:W-:Y:S01]  /*9b30*/  IMAD R3, R69, 0xb, RZ ;  /* 0x0000000b45037824 */ /* 0x000fe200078e02ff */
[-C--:B------:R-:W-:Y:S01]  /*9b40*/  LEA.HI.X.SX32 R5, R81, R67.reuse, 0x1, P5 ;  /* 0x0000004351057211 */ /* 0x080fe200028f0eff */
[----:B------:R-:W-:Y:S01]  /*9b50*/  IMAD R81, R69, 0x1a, RZ ;  /* 0x0000001a45517824 */ /* 0x000fe200078e02ff */
[-C--:B------:R-:W-:Y:S01]  /*9b60*/  IADD3 R6, P5, R77, R66.reuse, RZ ;  /* 0x000000424d067210 */ /* 0x080fe20007fbe0ff */
[----:B------:R2:W-:Y:S01]  /*9b70*/  STG.E.U16 desc[UR12][R70.64], R0 ;  /* 0x0000000046007986 */ /* 0x0005e2000c10150c */
[-C--:B-----5:R-:W-:Y:S01]  /*9b80*/  IADD3 R72, P4, R79, R66.reuse, RZ ;  /* 0x000000424f487210 */ /* 0x0a0fe20007f9e0ff */
[----:B0-----:R-:W-:Y:S01]  /*9b90*/  IMAD R75, R69, 0x1e, RZ ;  /* 0x0000001e454b7824 */ /* 0x001fe200078e02ff */
[----:B------:R-:W-:Y:S01]  /*9ba0*/  LEA.HI.X.SX32 R7, R3, R67, 0x1, P5 ;  /* 0x0000004303077211 */ /* 0x000fe200028f0eff */
[----:B------:R0:W-:Y:S01]  /*9bb0*/  STG.E.U16 desc[UR12][R4.64], R9 ;  /* 0x0000000904007986 */ /* 0x0001e2000c10150c */
[----:B------:R-:W-:Y:S01]  /*9bc0*/  IMAD R3, R69, 0xd, RZ ;  /* 0x0000000d45037824 */ /* 0x000fe200078e02ff */
[----:B------:R-:W-:-:S02]  /*9bd0*/  IADD3 R8, P6, R95, R66, RZ ;  /* 0x000000425f087210 */ /* 0x000fc40007fde0ff */
[-C--:B------:R-:W-:Y:S01]  /*9be0*/  LEA.HI.X.SX32 R73, R83, R67.reuse, 0x1, P4 ;  /* 0x0000004353497211 */ /* 0x080fe200020f0eff */
[----:B------:R-:W-:Y:S01]  /*9bf0*/  IMAD R83, R69, 0x22, RZ ;  /* 0x0000002245537824 */ /* 0x000fe200078e02ff */
[----:B------:R-:W-:Y:S02]  /*9c00*/  PRMT R68, R11, 0x7632, R68 ;  /* 0x000076320b447816 */ /* 0x000fe40000000044 */
[----:B--2---:R-:W-:Y:S01]  /*9c10*/  PRMT R0, R10, 0x7632, R0 ;  /* 0x000076320a007816 */ /* 0x004fe20000000000 */
[----:B------:R-:W-:Y:S01]  /*9c20*/  IMAD.SHL.U32 R71, R69, 0x10, RZ ;  /* 0x0000001045477824 */ /* 0x000fe200078e00ff */
[----:B0-----:R-:W-:Y:S02]  /*9c30*/  PRMT R5, R9, 0x7632, R5 ;  /* 0x0000763209057816 */ /* 0x001fe40000000005 */
[----:B------:R-:W-:Y:S02]  /*9c40*/  IADD3 R4, P5, R81, R66, RZ ;  /* 0x0000004251047210 */ /* 0x000fe40007fbe0ff */
[----:B------:R-:W-:Y:S01]  /*9c50*/  LEA.HI.X.SX32 R9, R85, R67, 0x1, P6 ;  /* 0x0000004355097211 */ /* 0x000fe200030f0eff */
[----:B------:R0:W-:Y:S01]  /*9c60*/  STG.E.U16 desc[UR12][R6.64], R5 ;  /* 0x0000000506007986 */ /* 0x0001e2000c10150c */
[----:B------:R-:W-:-:S03]  /*9c70*/  IMAD R85, R69, 0x24, RZ ;  /* 0x0000002445557824 */ /* 0x000fc600078e02ff */
[----:B------:R2:W-:Y:S01]  /*9c80*/  STG.E.U16 desc[UR12][R72.64], R10 ;  /* 0x0000000a48007986 */ /* 0x0005e2000c10150c */
[-C--:B0-----:R-:W-:Y:S01]  /*9c90*/  LEA.HI.X.SX32 R5, R3, R67.reuse, 0x1, P5 ;  /* 0x0000004303057211 */ /* 0x081fe200028f0eff */
[----:B------:R-:W-:Y:S01]  /*9ca0*/  IMAD R3, R69, 0xf, RZ ;  /* 0x0000000f45037824 */ /* 0x000fe200078e02ff */
[-C--:B------:R-:W-:Y:S01]  /*9cb0*/  LEA R70, P5, R97, R66.reuse, 0x5 ;  /* 0x0000004261467211 */ /* 0x080fe200078a28ff */
[----:B------:R-:W-:Y:S01]  /*9cc0*/  IMAD R97, R69, 0x28, RZ ;  /* 0x0000002845617824 */ /* 0x000fe200078e02ff */
[----:B------:R-:W-:Y:S01]  /*9cd0*/  IADD3 R6, P4, R75, R66, RZ ;  /* 0x000000424b067210 */ /* 0x000fe20007f9e0ff */
[----:B------:R0:W-:Y:S01]  /*9ce0*/  STG.E.U16 desc[UR12][R4.64], R0 ;  /* 0x0000000004007986 */ /* 0x0001e2000c10150c */
[-C--:B------:R-:W-:Y:S01]  /*9cf0*/  LEA.HI.X.SX32 R71, R71, R67.reuse, 0x1, P5 ;  /* 0x0000004347477211 */ /* 0x080fe200028f0eff */
[----:B--2---:R-:W2:Y:S01]  /*9d00*/  LDC R73, c[0x0][0x228] ;  /* 0x00008a00ff497b82 */ /* 0x004ea20000000800 */
[----:B------:R-:W-:Y:S01]  /*9d10*/  LEA.HI.X.SX32 R7, R3, R67, 0x1, P4 ;  /* 0x0000004303077211 */ /* 0x000fe200020f0eff */
[----:B------:R5:W-:Y:S01]  /*9d20*/  STG.E.U16 desc[UR12][R8.64], R11 ;  /* 0x0000000b08007986 */ /* 0x000be2000c10150c */
[----:B------:R-:W-:-:S03]  /*9d30*/  IMAD R3, R69, 0x11, RZ ;  /* 0x0000001145037824 */ /* 0x000fc600078e02ff */
[----:B------:R1:W-:Y:S01]  /*9d40*/  STG.E.U16 desc[UR12][R6.64], R68 ;  /* 0x0000004406007986 */ /* 0x0003e2000c10150c */
[----:B0-----:R-:W-:-:S03]  /*9d50*/  IADD3 R4, P4, R83, R66, RZ ;  /* 0x0000004253047210 */ /* 0x001fc60007f9e0ff */
[----:B------:R0:W-:Y:S01]  /*9d60*/  STG.E.U16 desc[UR12][R70.64], R12 ;  /* 0x0000000c46007986 */ /* 0x0001e2000c10150c */
[----:B------:R-:W-:Y:S02]  /*9d70*/  PRMT R0, R12, 0x7632, R0 ;  /* 0x000076320c007816 */ /* 0x000fe40000000000 */
[-C--:B-----5:R-:W-:Y:S02]  /*9d80*/  IADD3 R8, P5, R85, R66.reuse, RZ ;  /* 0x0000004255087210 */ /* 0x0a0fe40007fbe0ff */
[-C--:B------:R-:W-:Y:S01]  /*9d90*/  LEA.HI.X.SX32 R5, R3, R67.reuse, 0x1, P4 ;  /* 0x0000004303057211 */ /* 0x080fe200020f0eff */
[----:B------:R-:W-:Y:S01]  /*9da0*/  IMAD R3, R69, 0x13, RZ ;  /* 0x0000001345037824 */ /* 0x000fe200078e02ff */
[----:B------:R-:W-:Y:S01]  /*9db0*/  LEA.HI.X.SX32 R9, R91, R67, 0x1, P5 ;  /* 0x000000435b097211 */ /* 0x000fe200028f0eff */
[----:B------:R-:W-:Y:S01]  /*9dc0*/  IMAD R91, R69, 0x26, RZ ;  /* 0x00000026455b7824 */ /* 0x000fe200078e02ff */
[----:B-1----:R-:W-:Y:S01]  /*9dd0*/  IADD3 R6, P5, R97, R66, RZ ;  /* 0x0000004261067210 */ /* 0x002fe20007fbe0ff */
[----:B------:R1:W-:Y:S01]  /*9de0*/  STG.E.U16 desc[UR12][R4.64], R0 ;  /* 0x0000000004007986 */ /* 0x0003e2000c10150c */
[----:B0-----:R-:W-:-:S02]  /*9df0*/  IMAD R71, R69, 0x2c, RZ ;  /* 0x0000002c45477824 */ /* 0x001fc400078e02ff */
[-C--:B------:R-:W-:Y:S01]  /*9e00*/  IADD3 R10, P4, R91, R66.reuse, RZ ;  /* 0x000000425b0a7210 */ /* 0x080fe20007f9e0ff */
[----:B------:R0:W-:Y:S01]  /*9e10*/  STG.E.U16 desc[UR12][R8.64], R13 ;  /* 0x0000000d08007986 */ /* 0x0001e2000c10150c */
[-C--:B------:R-:W-:Y:S01]  /*9e20*/  LEA.HI.X.SX32 R7, R93, R67.reuse, 0x1, P5 ;  /* 0x000000435d077211 */ /* 0x080fe200028f0eff */
[----:B------:R-:W-:Y:S01]  /*9e30*/  IMAD R93, R69, 0x2e, RZ ;  /* 0x0000002e455d7824 */ /* 0x000fe200078e02ff */
[----:B------:R-:W-:Y:S01]  /*9e40*/  LEA.HI.X.SX32 R11, R3, R67, 0x1, P4 ;  /* 0x00000043030b7211 */ /* 0x000fe200020f0eff */
[----:B------:R-:W-:Y:S01]  /*9e50*/  IMAD R3, R69, 0x15, RZ ;  /* 0x0000001545037824 */ /* 0x000fe200078e02ff */
[----:B-1----:R-:W-:Y:S02]  /*9e60*/  PRMT R5, R13, 0x7632, R5 ;  /* 0x000076320d057816 */ /* 0x002fe40000000005 */
[-C--:B------:R-:W-:Y:S02]  /*9e70*/  IADD3 R4, P4, R99, R66.reuse, RZ ;  /* 0x0000004263047210 */ /* 0x080fe40007f9e0ff */
[----:B0-----:R-:W-:Y:S01]  /*9e80*/  IADD3 R8, P5, R71, R66, RZ ;  /* 0x0000004247087210 */ /* 0x001fe20007fbe0ff */
[----:B------:R0:W-:Y:S01]  /*9e90*/  STG.E.U16 desc[UR12][R10.64], R5 ;  /* 0x000000050a007986 */ /* 0x0001e2000c10150c */
[----:B------:R-:W-:-:S02]  /*9ea0*/  PRMT R0, R14, 0x7632, R0 ;  /* 0x000076320e007816 */ /* 0x000fc40000000000 */
[-C--:B------:R-:W-:Y:S01]  /*9eb0*/  LEA.HI.X.SX32 R9, R77, R67.reuse, 0x1, P5 ;  /* 0x000000434d097211 */ /* 0x080fe200028f0eff */
[----:B------:R1:W-:Y:S01]  /*9ec0*/  STG.E.U16 desc[UR12][R6.64], R14 ;  /* 0x0000000e06007986 */ /* 0x0003e2000c10150c */
[----:B------:R-:W5:Y:S01]  /*9ed0*/  LDC R77, c[0x0][0x278] ;  /* 0x00009e00ff4d7b82 */ /* 0x000f620000000800 */
[-C--:B0-----:R-:W-:Y:S01]  /*9ee0*/  LEA.HI.X.SX32 R5, R3, R67.reuse, 0x1, P4 ;  /* 0x0000004303057211 */ /* 0x081fe200020f0eff */
[----:B------:R-:W-:Y:S01]  /*9ef0*/  IMAD R3, R69, 0x17, RZ ;  /* 0x0000001745037824 */ /* 0x000fe200078e02ff */
[-C--:B------:R-:W-:Y:S02]  /*9f00*/  IADD3 R12, P4, R93, R66.reuse, RZ ;  /* 0x000000425d0c7210 */ /* 0x080fe40007f9e0ff */
[-C--:B------:R-:W-:Y:S01]  /*9f10*/  IADD3 R10, P5, R101, R66.reuse, RZ ;  /* 0x00000042650a7210 */ /* 0x080fe20007fbe0ff */
[----:B------:R0:W-:Y:S01]  /*9f20*/  STG.E.U16 desc[UR12][R4.64], R0 ;  /* 0x0000000004007986 */ /* 0x0001e2000c10150c */
[-C--:B------:R-:W-:Y:S01]  /*9f30*/  LEA.HI.X.SX32 R13, R3, R67.reuse, 0x1, P4 ;  /* 0x00000043030d7211 */ /* 0x080fe200020f0eff */
[----:B------:R-:W-:Y:S01]  /*9f40*/  IMAD R3, R69, 0x19, RZ ;  /* 0x0000001945037824 */ /* 0x000fe200078e02ff */
[-C--:B------:R-:W-:Y:S01]  /*9f50*/  LEA.HI.X.SX32 R11, R79, R67.reuse, 0x1, P5 ;  /* 0x000000434f0b7211 */ /* 0x080fe200028f0eff */
[----:B------:R3:W-:Y:S01]  /*9f60*/  STG.E.U16 desc[UR12][R8.64], R15 ;  /* 0x0000000f08007986 */ /* 0x0007e2000c10150c */
[----:B-1----:R-:W-:Y:S01]  /*9f70*/  IADD3 R6, P5, R119, R66, RZ ;  /* 0x0000004277067210 */ /* 0x002fe20007fbe0ff */
[----:B------:R-:W1:Y:S03]  /*9f80*/  LDC R79, c[0x0][0x278] ;  /* 0x00009e00ff4f7b82 */ /* 0x000e660000000800 */
[----:B------:R-:W-:-:S02]  /*9f90*/  LEA.HI.X.SX32 R7, R81, R67, 0x1, P5 ;  /* 0x0000004351077211 */ /* 0x000fc400028f0eff */
[----:B0-----:R-:W-:Y:S02]  /*9fa0*/  PRMT R5, R15, 0x7632, R5 ;  /* 0x000076320f057816 */ /* 0x001fe40000000005 */
[----:B------:R-:W-:Y:S01]  /*9fb0*/  IADD3 R4, P4, R117, R66, RZ ;  /* 0x0000004275047210 */ /* 0x000fe20007f9e0ff */
[----:B------:R-:W0:Y:S01]  /*9fc0*/  LDC R81, c[0x0][0x278] ;  /* 0x00009e00ff517b82 */ /* 0x000e220000000800 */
[----:B---3--:R-:W-:Y:S01]  /*9fd0*/  IMAD R15, R69, 0x36, RZ ;  /* 0x00000036450f7824 */ /* 0x008fe200078e02ff */
[----:B------:R3:W-:Y:S01]  /*9fe0*/  STG.E.U16 desc[UR12][R12.64], R5 ;  /* 0x000000050c007986 */ /* 0x0007e2000c10150c */
[----:B------:R-:W-:-:S03]  /*9ff0*/  PRMT R0, R16, 0x7632, R0 ;  /* 0x0000763210007816 */ /* 0x000fc60000000000 */
[----:B------:R4:W-:Y:S01]  /*a000*/  STG.E.U16 desc[UR12][R10.64], R16 ;  /* 0x000000100a007986 */ /* 0x0009e2000c10150c */
[-C--:B---3--:R-:W-:Y:S01]  /*a010*/  LEA.HI.X.SX32 R5, R3, R67.reuse, 0x1, P4 ;  /* 0x0000004303057211 */ /* 0x088fe200020f0eff */
        /* <DEDUP_REMOVED lines=8> */
[----:B----4-:R-:W-:Y:S01]  /*a0a0*/  IADD3 R10, P4, R123, R66, RZ ;  /* 0x000000427b0a7210 */ /* 0x010fe20007f9e0ff */
[----:B------:R-:W4:Y:S03]  /*a0b0*/  LDC R95, c[0x0][0x278] ;  /* 0x00009e00ff5f7b82 */ /* 0x000f260000000800 */
[----:B------:R-:W-:-:S02]  /*a0c0*/  LEA.HI.X.SX32 R11, R3, R67, 0x1, P4 ;  /* 0x00000043030b7211 */ /* 0x000fc400020f0eff */
[----:B------:R-:W-:Y:S01]  /*a0d0*/  PRMT R3, R18, 0x7632, R3 ;  /* 0x0000763212037816 */ /* 0x000fe20000000003 */
[----:B---3--:R-:W-:Y:S01]  /*a0e0*/  IMAD R0, R226, UR11, RZ ;  /* 0x0000000be2007c24 */ /* 0x008fe2000f8e02ff */
[----:B------:R-:W-:Y:S02]  /*a0f0*/  PRMT R5, R17, 0x7632, R5 ;  /* 0x0000763211057816 */ /* 0x000fe40000000005 */
[----:B--2---:R-:W2:Y:S02]  /*a100*/  LDC R17, c[0x0][0x278] ;  /* 0x00009e00ff117b82 */ /* 0x004ea40000000800 */
[----:B------:R-:W-:Y:S01]  /*a110*/  SHF.L.U32 R0, R0, 0x1, RZ ;  /* 0x0000000100007819 */ /* 0x000fe200000006ff */
[----:B------:R3:W-:Y:S03]  /*a120*/  STG.E.U16 desc[UR12][R8.64], R5 ;  /* 0x0000000508007986 */ /* 0x0007e6000c10150c */
[----:B------:R-:W-:Y:S01]  /*a130*/  IADD3 R0, R0, UR10, R73 ;  /* 0x0000000a00007c10 */ /* 0x000fe2000fffe049 */
[----:B------:R1:W-:Y:S03]  /*a140*/  STG.E.U16 desc[UR12][R12.64], R18 ;  /* 0x000000120c007986 */ /* 0x0003e6000c10150c */
[----:B-----5:R-:W-:Y:S01]  /*a150*/  LEA R70, R77, R0, 0x7 ;  /* 0x000000004d467211 */ /* 0x020fe200078e38ff */
[----:B------:R5:W-:Y:S01]  /*a160*/  STG.E.U16 desc[UR12][R10.64], R3 ;  /* 0x000000030a007986 */ /* 0x000be2000c10150c */
[----:B0-----:R-:W-:-:S02]  /*a170*/  IMAD R16, R81, 0x84, R0 ;  /* 0x0000008451107824 */ /* 0x001fc400078e0200 */
[--C-:B------:R-:W-:Y:S02]  /*a180*/  IMAD R72, R111, 0x40, R0.reuse ;  /* 0x000000406f487824 */ /* 0x100fe400078e0200 */
[----:B---3--:R-:W-:Y:S02]  /*a190*/  IMAD R9, R69, 0x3c, RZ ;  /* 0x0000003c45097824 */ /* 0x008fe400078e02ff */
[----:B-1----:R-:W-:Y:S01]  /*a1a0*/  IMAD R8, R79, 0x82, R0 ;  /* 0x000000824f087824 */ /* 0x002fe200078e0200 */
[----:B------:R-:W0:Y:S01]  /*a1b0*/  LDC R13, c[0x0][0x278] ;  /* 0x00009e00ff0d7b82 */ /* 0x000e220000000800 */
[----:B------:R-:W-:Y:S01]  /*a1c0*/  PRMT R18, R19, 0x7632, R18 ;  /* 0x0000763213127816 */ /* 0x000fe20000000012 */
[--C-:B----4-:R-:W-:Y:S01]  /*a1d0*/  IMAD R14, R95, 0x86, R0.reuse ;  /* 0x000000865f0e7824 */ /* 0x110fe200078e0200 */
[-C--:B------:R-:W-:Y:S01]  /*a1e0*/  IADD3 R4, P4, R9, R66.reuse, RZ ;  /* 0x0000004209047210 */ /* 0x080fe20007f9e0ff */
[C---:B-----5:R-:W-:Y:S02]  /*a1f0*/  IMAD R11, R69.reuse, 0x3e, RZ ;  /* 0x0000003e450b7824 */ /* 0x060fe400078e02ff */
[----:B------:R-:W-:Y:S01]  /*a200*/  IMAD R3, R69, 0x1f, RZ ;  /* 0x0000001f45037824 */ /* 0x000fe200078e02ff */
[-C--:B------:R-:W-:Y:S01]  /*a210*/  LEA.HI.X.SX32 R5, R75, R67.reuse, 0x1, P4 ;  /* 0x000000434b057211 */ /* 0x080fe200020f0eff */
[----:B------:R-:W-:Y:S01]  /*a220*/  IMAD R12, R103, 0x8a, R0 ;  /* 0x0000008a670c7824 */ /* 0x000fe200078e0200 */
[-C--:B------:R-:W-:Y:S01]  /*a230*/  IADD3 R6, P5, R11, R66.reuse, RZ ;  /* 0x000000420b067210 */ /* 0x080fe20007fbe0ff */
[----:B------:R-:W-:Y:S01]  /*a240*/  IMAD R111, R69, 0x52, RZ ;  /* 0x00000052456f7824 */ /* 0x000fe200078e02ff */
[----:B--2---:R-:W-:Y:S01]  /*a250*/  LEA RZ, P4, R17, R66, 0x6 ;  /* 0x0000004211ff7211 */ /* 0x004fe200078830ff */
[----:B------:R1:W-:Y:S01]  /*a260*/  STG.E.U16 desc[UR12][R4.64], R19 ;  /* 0x0000001304007986 */ /* 0x0003e2000c10150c */
[-C--:B------:R-:W-:Y:S01]  /*a270*/  LEA.HI.X.SX32 R7, R3, R67.reuse, 0x1, P5 ;  /* 0x0000004303077211 */ /* 0x080fe200028f0eff */
[C---:B------:R-:W-:Y:S01]  /*a280*/  IMAD R95, R69.reuse, 0x58, RZ ;  /* 0x00000058455f7824 */ /* 0x040fe200078e02ff */
[C---:B------:R-:W-:Y:S01]  /*a290*/  SHF.L.U32 R3, R69.reuse, 0x5, RZ ;  /* 0x0000000545037819 */ /* 0x040fe200000006ff */
[----:B------:R-:W-:Y:S01]  /*a2a0*/  IMAD R103, R69, 0x5a, RZ ;  /* 0x0000005a45677824 */ /* 0x000fe200078e02ff */
[----:B------:R-:W-:Y:S01]  /*a2b0*/  PRMT R17, R22, 0x7632, R17 ;  /* 0x0000763216117816 */ /* 0x000fe20000000011 */
[----:B------:R2:W-:Y:S01]  /*a2c0*/  STG.E.U16 desc[UR12][R6.64], R18 ;  /* 0x0000001206007986 */ /* 0x0005e2000c10150c */
[----:B------:R-:W-:Y:S01]  /*a2d0*/  LEA.HI.X.SX32 R73, R3, R67, 0x1, P4 ;  /* 0x0000004303497211 */ /* 0x000fe200020f0eff */
[----:B------:R-:W-:-:S02]  /*a2e0*/  IMAD R3, R69, 0x21, RZ ;  /* 0x0000002145037824 */ /* 0x000fc400078e02ff */
[--C-:B0-----:R-:W-:Y:S02]  /*a2f0*/  IMAD R10, R13, 0x88, R0.reuse ;  /* 0x000000880d0a7824 */ /* 0x101fe400078e0200 */
[----:B------:R0:W-:Y:S01]  /*a300*/  STG.E.U16 desc[UR12][R72.64], R20 ;  /* 0x0000001448007986 */ /* 0x0001e2000c10150c */
[----:B------:R-:W-:Y:S01]  /*a310*/  IMAD R13, R69, 0x42, RZ ;  /* 0x00000042450d7824 */ /* 0x000fe200078e02ff */
[----:B-1----:R-:W-:Y:S01]  /*a320*/  PRMT R5, R21, 0x7632, R5 ;  /* 0x0000763215057816 */ /* 0x002fe20000000005 */
[--C-:B------:R-:W-:Y:S02]  /*a330*/  IMAD R4, R107, 0x8e, R0.reuse ;  /* 0x0000008e6b047824 */ /* 0x100fe400078e0200 */
[--C-:B--2---:R-:W-:Y:S01]  /*a340*/  IMAD R18, R105, 0x8c, R0.reuse ;  /* 0x0000008c69127824 */ /* 0x104fe200078e0200 */
[-C--:B------:R-:W-:Y:S01]  /*a350*/  IADD3 R74, P5, R13, R66.reuse, RZ ;  /* 0x000000420d4a7210 */ /* 0x080fe20007fbe0ff */
[--C-:B------:R-:W-:Y:S01]  /*a360*/  IMAD R6, R109, 0x90, R0.reuse ;  /* 0x000000906d067824 */ /* 0x100fe200078e0200 */
[----:B------:R-:W-:Y:S01]  /*a370*/  PRMT R0, R20, 0x7632, R0 ;  /* 0x0000763214007816 */ /* 0x000fe20000000000 */
[----:B------:R-:W-:Y:S01]  /*a380*/  IMAD R19, R69, 0x44, RZ ;  /* 0x0000004445137824 */ /* 0x000fe200078e02ff */
[-C--:B------:R-:W-:Y:S01]  /*a390*/  LEA.HI.X.SX32 R75, R3, R67.reuse, 0x1, P5 ;  /* 0x00000043034b7211 */ /* 0x080fe200028f0eff */
[----:B------:R-:W-:Y:S01]  /*a3a0*/  IMAD R3, R69, 0x23, RZ ;  /* 0x0000002345037824 */ /* 0x000fe200078e02ff */
[-C--:B------:R-:W-:Y:S01]  /*a3b0*/  IADD3 R78, P5, R125, R66.reuse, RZ ;  /* 0x000000427d4e7210 */ /* 0x080fe20007fbe0ff */
[----:B------:R-:W-:Y:S01]  /*a3c0*/  IMAD R7, R69, 0x48, RZ ;  /* 0x0000004845077824 */ /* 0x000fe200078e02ff */
[-C--:B------:R-:W-:Y:S01]  /*a3d0*/  IADD3 R76, P4, R19, R66.reuse, RZ ;  /* 0x00000042134c7210 */ /* 0x080fe20007f9e0ff */
[----:B------:R1:W-:Y:S01]  /*a3e0*/  STG.E.U16 desc[UR12][R74.64], R0 ;  /* 0x000000004a007986 */ /* 0x0003e2000c10150c */
[-C--:B------:R-:W-:Y:S01]  /*a3f0*/  LEA.HI.X.SX32 R79, R3, R67.reuse, 0x1, P5 ;  /* 0x00000043034f7211 */ /* 0x080fe200028f0eff */
[----:B------:R-:W-:Y:S01]  /*a400*/  IMAD R3, R69, 0x25, RZ ;  /* 0x0000002545037824 */ /* 0x000fe200078e02ff */
[-C--:B0-----:R-:W-:Y:S01]  /*a410*/  IADD3 R72, P6, R7, R66.reuse, RZ ;  /* 0x0000004207487210 */ /* 0x081fe20007fde0ff */
[----:B------:R-:W-:Y:S01]  /*a420*/  IMAD R109, R69, 0x50, RZ ;  /* 0x00000050456d7824 */ /* 0x000fe200078e02ff */
[-C--:B------:R-:W-:Y:S01]  /*a430*/  LEA.HI.X.SX32 R77, R83, R67.reuse, 0x1, P4 ;  /* 0x00000043534d7211 */ /* 0x080fe200020f0eff */
[----:B------:R-:W-:Y:S01]  /*a440*/  IMAD R105, R69, 0x54, RZ ;  /* 0x0000005445697824 */ /* 0x000fe200078e02ff */
[-C--:B------:R-:W-:Y:S01]  /*a450*/  LEA.HI.X.SX32 R73, R85, R67.reuse, 0x1, P6 ;  /* 0x0000004355497211 */ /* 0x080fe200030f0eff */
[----:B------:R-:W-:Y:S01]  /*a460*/  IMAD R107, R69, 0x56, RZ ;  /* 0x00000056456b7824 */ /* 0x000fe200078e02ff */
[-C--:B------:R-:W-:Y:S01]  /*a470*/  IADD3 R80, P4, R113, R66.reuse, RZ ;  /* 0x0000004271507210 */ /* 0x080fe20007f9e0ff */
[----:B------:R0:W-:Y:S01]  /*a480*/  STG.E.U16 desc[UR12][R76.64], R21 ;  /* 0x000000154c007986 */ /* 0x0001e2000c10150c */
[----:B------:R-:W-:Y:S01]  /*a490*/  IMAD R83, R69, 0x60, RZ ;  /* 0x0000006045537824 */ /* 0x000fe200078e02ff */
[-C--:B-1----:R-:W-:Y:S01]  /*a4a0*/  IADD3 R74, P5, R127, R66.reuse, RZ ;  /* 0x000000427f4a7210 */ /* 0x082fe20007fbe0ff */
[----:B------:R-:W-:Y:S01]  /*a4b0*/  IMAD R85, R69, 0x64, RZ ;  /* 0x0000006445557824 */ /* 0x000fe200078e02ff */
[----:B------:R1:W-:Y:S01]  /*a4c0*/  STG.E.U16 desc[UR12][R78.64], R5 ;  /* 0x000000054e007986 */ /* 0x0003e2000c10150c */
[-C--:B------:R-:W-:Y:S01]  /*a4d0*/  LEA.HI.X.SX32 R81, R91, R67.reuse, 0x1, P4 ;  /* 0x000000435b517211 */ /* 0x080fe200020f0eff */
[----:B------:R-:W-:Y:S01]  /*a4e0*/  IMAD R91, R69, 0x66, RZ ;  /* 0x00000066455b7824 */ /* 0x000fe200078e02ff */
[----:B------:R-:W-:Y:S01]  /*a4f0*/  LEA.HI.X.SX32 R75, R3, R67, 0x1, P5 ;  /* 0x00000043034b7211 */ /* 0x000fe200028f0eff */
[----:B------:R-:W-:Y:S01]  /*a500*/  IMAD R3, R69, 0x27, RZ ;  /* 0x0000002745037824 */ /* 0x000fe200078e02ff */
[----:B------:R-:W-:Y:S01]  /*a510*/  IADD3 R20, P5, R115, R66, RZ ;  /* 0x0000004273147210 */ /* 0x000fe20007fbe0ff */
[----:B------:R2:W-:Y:S01]  /*a520*/  STG.E.U16 desc[UR12][R72.64], R22 ;  /* 0x0000001648007986 */ /* 0x0005e2000c10150c */
[----:B------:R-:W-:-:S02]  /*a530*/  PRMT R0, R23, 0x7632, R0 ;  /* 0x0000763217007816 */ /* 0x000fc40000000000 */
[-C--:B0-----:R-:W-:Y:S01]  /*a540*/  LEA.HI.X.SX32 R21, R3, R67.reuse, 0x1, P5 ;  /* 0x0000004303157211 */ /* 0x081fe200028f0eff */
[----:B------:R0:W-:Y:S01]  /*a550*/  STG.E.U16 desc[UR12][R74.64], R17 ;  /* 0x000000114a007986 */ /* 0x0001e2000c10150c */
[----:B------:R-:W-:Y:S01]  /*a560*/  IMAD R3, R69, 0x29, RZ ;  /* 0x0000002945037824 */ /* 0x000fe200078e02ff */
[-C--:B------:R-:W-:Y:S02]  /*a570*/  IADD3 R76, P4, R105, R66.reuse, RZ ;  /* 0x00000042694c7210 */ /* 0x080fe40007f9e0ff */
[----:B------:R-:W-:Y:S01]  /*a580*/  STG.E.U16 desc[UR12][R80.64], R23 ;  /* 0x0000001750007986 */ /* 0x000fe2000c10150c */
[----:B-1----:R-:W-:Y:S02]  /*a590*/  PRMT R5, R24, 0x7632, R5 ;  /* 0x0000763218057816 */ /* 0x002fe40000000005 */
[----:B------:R-:W-:Y:S01]  /*a5a0*/  LEA.HI.X.SX32 R77, R99, R67, 0x1, P4 ;  /* 0x00000043634d7211 */ /* 0x000fe200020f0eff */
[----:B------:R1:W-:Y:S01]  /*a5b0*/  STG.E.U16 desc[UR12][R20.64], R0 ;  /* 0x0000000014007986 */ /* 0x0003e2000c10150c */
[-C--:B--2---:R-:W-:Y:S01]  /*a5c0*/  IADD3 R72, P6, R109, R66.reuse, RZ ;  /* 0x000000426d487210 */ /* 0x084fe20007fde0ff */
[----:B------:R-:W-:Y:S01]  /*a5d0*/  IMAD R99, R69, 0x5e, RZ ;  /* 0x0000005e45637824 */ /* 0x000fe200078e02ff */
[----:B0-----:R-:W-:-:S02]  /*a5e0*/  IADD3 R74, P5, R111, R66, RZ ;  /* 0x000000426f4a7210 */ /* 0x001fc40007fbe0ff */
[-C--:B------:R-:W-:Y:S01]  /*a5f0*/  LEA.HI.X.SX32 R73, R97, R67.reuse, 0x1, P6 ;  /* 0x0000004361497211 */ /* 0x080fe200030f0eff */
[----:B------:R-:W-:Y:S01]  /*a600*/  IMAD R97, R69, 0x5c, RZ ;  /* 0x0000005c45617824 */ /* 0x000fe200078e02ff */
[-C--:B------:R-:W-:Y:S01]  /*a610*/  LEA.HI.X.SX32 R75, R3, R67.reuse, 0x1, P5 ;  /* 0x00000043034b7211 */ /* 0x080fe200028f0eff */
[----:B------:R-:W-:Y:S01]  /*a620*/  IMAD R3, R69, 0x2b, RZ ;  /* 0x0000002b45037824 */ /* 0x000fe200078e02ff */
[-C--:B------:R-:W-:Y:S01]  /*a630*/  IADD3 R22, P6, R95, R66.reuse, RZ ;  /* 0x000000425f167210 */ /* 0x080fe20007fde0ff */
[----:B------:R0:W-:Y:S01]  /*a640*/  STG.E.U16 desc[UR12][R72.64], R24 ;  /* 0x0000001848007986 */ /* 0x0001e2000c10150c */
[-C--:B-1----:R-:W-:Y:S01]  /*a650*/  IADD3 R20, P5, R107, R66.reuse, RZ ;  /* 0x000000426b147210 */ /* 0x082fe20007fbe0ff */
[----:B------:R-:W-:Y:S01]  /*a660*/  IMAD R81, R69, 0x6e, RZ ;  /* 0x0000006e45517824 */ /* 0x000fe200078e02ff */
[----:B------:R-:W-:Y:S01]  /*a670*/  PRMT R0, R25, 0x7632, R0 ;  /* 0x0000763219007816 */ /* 0x000fe20000000000 */
[----:B------:R1:W-:Y:S01]  /*a680*/  STG.E.U16 desc[UR12][R74.64], R5 ;  /* 0x000000054a007986 */ /* 0x0003e2000c10150c */
[-C--:B------:R-:W-:Y:S01]  /*a690*/  LEA.HI.X.SX32 R21, R3, R67.reuse, 0x1, P5 ;  /* 0x0000004303157211 */ /* 0x080fe200028f0eff */
[----:B------:R-:W-:Y:S01]  /*a6a0*/  IMAD R3, R69, 0x2d, RZ ;  /* 0x0000002d45037824 */ /* 0x000fe200078e02ff */
[----:B------:R-:W-:Y:S01]  /*a6b0*/  LEA.HI.X.SX32 R23, R71, R67, 0x1, P6 ;  /* 0x0000004347177211 */ /* 0x000fe200030f0eff */
[----:B------:R-:W-:Y:S01]  /*a6c0*/  STG.E.U16 desc[UR12][R76.64], R25 ;  /* 0x000000194c007986 */ /* 0x000fe2000c10150c */
[----:B------:R-:W-:-:S02]  /*a6d0*/  IADD3 R78, P4, R97, R66, RZ ;  /* 0x00000042614e7210 */ /* 0x000fc40007f9e0ff */
[----:B------:R-:W-:Y:S01]  /*a6e0*/  PRMT R17, R26, 0x7632, R17 ;  /* 0x000076321a117816 */ /* 0x000fe20000000011 */
[----:B------:R2:W-:Y:S01]  /*a6f0*/  STG.E.U16 desc[UR12][R20.64], R0 ;  /* 0x0000000014007986 */ /* 0x0005e2000c10150c */
[-C--:B0-----:R-:W-:Y:S02]  /*a700*/  IADD3 R72, P5, R103, R66.reuse, RZ ;  /* 0x0000004267487210 */ /* 0x081fe40007fbe0ff */
[-C--:B------:R-:W-:Y:S01]  /*a710*/  LEA.HI.X.SX32 R79, R93, R67.reuse, 0x1, P4 ;  /* 0x000000435d4f7211 */ /* 0x080fe200020f0eff */
[----:B------:R0:W-:Y:S01]  /*a720*/  STG.E.U16 desc[UR12][R22.64], R26 ;  /* 0x0000001a16007986 */ /* 0x0001e2000c10150c */
[----:B------:R-:W-:Y:S01]  /*a730*/  LEA.HI.X.SX32 R73, R3, R67, 0x1, P5 ;  /* 0x0000004303497211 */ /* 0x000fe200028f0eff */
[C---:B------:R-:W-:Y:S01]  /*a740*/  IMAD R3, R69.reuse, 0x2f, RZ ;  /* 0x0000002f45037824 */ /* 0x040fe200078e02ff */
[----:B-1----:R-:W-:Y:S01]  /*a750*/  PRMT R5, R36, 0x7632, R5 ;  /* 0x0000763224057816 */ /* 0x002fe20000000005 */
[C---:B------:R-:W-:Y:S02]  /*a760*/  IMAD R93, R69.reuse, 0x6a, RZ ;  /* 0x0000006a455d7824 */ /* 0x040fe400078e02ff */
[----:B------:R1:W-:Y:S01]  /*a770*/  STG.E.U16 desc[UR12][R72.64], R17 ;  /* 0x0000001148007986 */ /* 0x0003e2000c10150c */
[----:B------:R-:W-:Y:S01]  /*a780*/  IMAD R75, R69, 0x68, RZ ;  /* 0x00000068454b7824 */ /* 0x000fe200078e02ff */
[-C--:B--2---:R-:W-:Y:S01]  /*a790*/  IADD3 R20, P5, R99, R66.reuse, RZ ;  /* 0x0000004263147210 */ /* 0x084fe20007fbe0ff */
[----:B------:R-:W-:Y:S01]  /*a7a0*/  IMAD R77, R69, 0x72, RZ ;  /* 0x00000072454d7824 */ /* 0x000fe200078e02ff */
[----:B------:R-:W-:Y:S01]  /*a7b0*/  PRMT R0, R27, 0x7632, R0 ;  /* 0x000076321b007816 */ /* 0x000fe20000000000 */
[----:B------:R2:W-:Y:S01]  /*a7c0*/  STG.E.U16 desc[UR12][R78.64], R27 ;  /* 0x0000001b4e007986 */ /* 0x0005e2000c10150c */
[----:B0-----:R-:W-:-:S02]  /*a7d0*/  IADD3 R22, P6, R83, R66, RZ ;  /* 0x0000004253167210 */ /* 0x001fc40007fde0ff */
[-C--:B------:R-:W-:Y:S01]  /*a7e0*/  LEA.HI.X.SX32 R21, R3, R67.reuse, 0x1, P5 ;  /* 0x0000004303157211 */ /* 0x080fe200028f0eff */
[----:B------:R-:W-:Y:S01]  /*a7f0*/  IMAD R3, R69, 0x31, RZ ;  /* 0x0000003145037824 */ /* 0x000fe200078e02ff */
[-C--:B------:R-:W-:Y:S01]  /*a800*/  LEA.HI.X.SX32 R23, R101, R67.reuse, 0x1, P6 ;  /* 0x0000004365177211 */ /* 0x080fe200030f0eff */
[----:B------:R-:W-:Y:S01]  /*a810*/  IMAD R101, R69, 0x62, RZ ;  /* 0x0000006245657824 */ /* 0x000fe200078e02ff */
[-C--:B-1----:R-:W-:Y:S01]  /*a820*/  IADD3 R72, P4, R85, R66.reuse, RZ ;  /* 0x0000004255487210 */ /* 0x082fe20007f9e0ff */
[----:B------:R0:W-:Y:S01]  /*a830*/  STG.E.U16 desc[UR12][R20.64], R0 ;  /* 0x0000000014007986 */ /* 0x0001e2000c10150c */
[----:B------:R-:W-:Y:S02]  /*a840*/  PRMT R17, R34, 0x7632, R17 ;  /* 0x0000763222117816 */ /* 0x000fe40000000011 */
[-C--:B------:R-:W-:Y:S01]  /*a850*/  IADD3 R24, P5, R101, R66.reuse, RZ ;  /* 0x0000004265187210 */ /* 0x080fe20007fbe0ff */
[----:B------:R1:W-:Y:S01]  /*a860*/  STG.E.U16 desc[UR12][R22.64], R36 ;  /* 0x0000002416007986 */ /* 0x0003e2000c10150c */
[-C--:B------:R-:W-:Y:S01]  /*a870*/  LEA.HI.X.SX32 R73, R117, R67.reuse, 0x1, P4 ;  /* 0x0000004375497211 */ /* 0x080fe200020f0eff */
[----:B--2---:R-:W-:Y:S01]  /*a880*/  IMAD R79, R69, 0x6c, RZ ;  /* 0x0000006c454f7824 */ /* 0x004fe200078e02ff */
[----:B------:R-:W-:Y:S01]  /*a890*/  LEA.HI.X.SX32 R25, R3, R67, 0x1, P5 ;  /* 0x0000004303197211 */ /* 0x000fe200028f0eff */
[----:B------:R-:W-:Y:S01]  /*a8a0*/  IMAD R3, R69, 0x33, RZ ;  /* 0x0000003345037824 */ /* 0x000fe200078e02ff */
[----:B------:R-:W-:-:S02]  /*a8b0*/  IADD3 R26, P4, R93, R66, RZ ;  /* 0x000000425d1a7210 */ /* 0x000fc40007f9e0ff */
[-C--:B0-----:R-:W-:Y:S01]  /*a8c0*/  IADD3 R20, P5, R91, R66.reuse, RZ ;  /* 0x000000425b147210 */ /* 0x081fe20007fbe0ff */
[----:B------:R0:W-:Y:S01]  /*a8d0*/  STG.E.U16 desc[UR12][R24.64], R5 ;  /* 0x0000000518007986 */ /* 0x0001e2000c10150c */
[----:B------:R-:W-:Y:S02]  /*a8e0*/  PRMT R0, R37, 0x7632, R0 ;  /* 0x0000763225007816 */ /* 0x000fe40000000000 */
[-C--:B------:R-:W-:Y:S01]  /*a8f0*/  LEA.HI.X.SX32 R21, R3, R67.reuse, 0x1, P5 ;  /* 0x0000004303157211 */ /* 0x080fe200028f0eff */
[----:B------:R-:W-:Y:S01]  /*a900*/  IMAD R3, R69, 0x35, RZ ;  /* 0x0000003545037824 */ /* 0x000fe200078e02ff */
[-C--:B-1----:R-:W-:Y:S01]  /*a910*/  IADD3 R22, P6, R75, R66.reuse, RZ ;  /* 0x000000424b167210 */ /* 0x082fe20007fde0ff */
[----:B------:R1:W-:Y:S01]  /*a920*/  STG.E.U16 desc[UR12][R72.64], R37 ;  /* 0x0000002548007986 */ /* 0x0003e2000c10150c */
[----:B------:R-:W-:Y:S02]  /*a930*/  IADD3 R116, P5, R79, R66, RZ ;  /* 0x000000424f747210 */ /* 0x000fe40007fbe0ff */
[-C--:B------:R-:W-:Y:S01]  /*a940*/  LEA.HI.X.SX32 R27, R3, R67.reuse, 0x1, P4 ;  /* 0x00000043031b7211 */ /* 0x080fe200020f0eff */
[----:B------:R2:W-:Y:S01]  /*a950*/  STG.E.U16 desc[UR12][R20.64], R0 ;  /* 0x0000000014007986 */ /* 0x0005e2000c10150c */
[----:B------:R-:W-:Y:S01]  /*a960*/  IMAD R3, R69, 0x37, RZ ;  /* 0x0000003745037824 */ /* 0x000fe200078e02ff */
[----:B------:R-:W-:Y:S01]  /*a970*/  LEA.HI.X.SX32 R23, R119, R67, 0x1, P6 ;  /* 0x0000004377177211 */ /* 0x000fe200030f0eff */
[----:B0-----:R-:W-:Y:S01]  /*a980*/  IMAD R25, R69, 0x74, RZ ;  /* 0x0000007445197824 */ /* 0x001fe200078e02ff */
[----:B------:R-:W-:-:S02]  /*a990*/  PRMT R5, R38, 0x7632, R5 ;  /* 0x0000763226057816 */ /* 0x000fc40000000005 */
[-C--:B------:R-:W-:Y:S01]  /*a9a0*/  LEA.HI.X.SX32 R117, R15, R67.reuse, 0x1, P5 ;  /* 0x000000430f757211 */ /* 0x080fe200028f0eff */
[----:B------:R0:W-:Y:S01]  /*a9b0*/  STG.E.U16 desc[UR12][R22.64], R38 ;  /* 0x0000002616007986 */ /* 0x0001e2000c10150c */
[----:B-1----:R-:W-:Y:S01]  /*a9c0*/  IMAD R73, R69, 0x70, RZ ;  /* 0x0000007045497824 */ /* 0x002fe200078e02ff */
[----:B------:R-:W-:Y:S02]  /*a9d0*/  PRMT R15, R33, 0x7632, R15 ;  /* 0x00007632210f7816 */ /* 0x000fe4000000000f */
[----:B------:R1:W-:Y:S01]  /*a9e0*/  STG.E.U16 desc[UR12][R26.64], R5 ;  /* 0x000000051a007986 */ /* 0x0003e2000c10150c */
[-C--:B--2---:R-:W-:Y:S02]  /*a9f0*/  IADD3 R20, P4, R81, R66.reuse, RZ ;  /* 0x0000004251147210 */ /* 0x084fe40007f9e0ff */
[-C--:B------:R-:W-:Y:S01]  /*aa00*/  IADD3 R36, P5, R73, R66.reuse, RZ ;  /* 0x0000004249247210 */ /* 0x080fe20007fbe0ff */
[----:B------:R2:W-:Y:S01]  /*aa10*/  STG.E.U16 desc[UR12][R116.64], R39 ;  /* 0x0000002774007986 */ /* 0x0005e2000c10150c */
[-C--:B------:R-:W-:Y:S01]  /*aa20*/  LEA.HI.X.SX32 R21, R3, R67.reuse, 0x1, P4 ;  /* 0x0000004303157211 */ /* 0x080fe200020f0eff */
[----:B------:R-:W-:Y:S01]  /*aa30*/  IMAD R3, R69, 0x39, RZ ;  /* 0x0000003945037824 */ /* 0x000fe200078e02ff */
[-C--:B------:R-:W-:Y:S01]  /*aa40*/  IADD3 R118, P4, R77, R66.reuse, RZ ;  /* 0x000000424d767210 */ /* 0x080fe20007f9e0ff */
[----:B0-----:R-:W-:Y:S01]  /*aa50*/  IMAD R23, R69, 0x78, RZ ;  /* 0x0000007845177824 */ /* 0x001fe200078e02ff */
[----:B------:R-:W-:Y:S01]  /*aa60*/  PRMT R0, R39, 0x7632, R0 ;  /* 0x0000763227007816 */ /* 0x000fe20000000000 */
[----:B------:R-:W0:Y:S01]  /*aa70*/  LDC R22, c[0x0][0x278] ;  /* 0x00009e00ff167b82 */ /* 0x000e220000000800 */
[-C--:B------:R-:W-:Y:S01]  /*aa80*/  LEA.HI.X.SX32 R119, R3, R67.reuse, 0x1, P4 ;  /* 0x0000004303777211 */ /* 0x080fe200020f0eff */
[----:B-1----:R-:W-:Y:S01]  /*aa90*/  IMAD R27, R69, 0x76, RZ ;  /* 0x00000076451b7824 */ /* 0x002fe200078e02ff */
[----:B------:R-:W-:Y:S01]  /*aaa0*/  LEA.HI.X.SX32 R37, R121, R67, 0x1, P5 ;  /* 0x0000004379257211 */ /* 0x000fe200028f0eff */
[----:B------:R-:W-:Y:S01]  /*aab0*/  IMAD R3, R69, 0x3b, RZ ;  /* 0x0000003b45037824 */ /* 0x000fe200078e02ff */
[----:B------:R1:W-:Y:S01]  /*aac0*/  STG.E.U16 desc[UR12][R20.64], R0 ;  /* 0x0000000014007986 */ /* 0x0003e2000c10150c */
[----:B------:R-:W-:-:S02]  /*aad0*/  IADD3 R120, P5, R25, R66, RZ ;  /* 0x0000004219787210 */ /* 0x000fc40007fbe0ff */
[-C--:B------:R-:W-:Y:S01]  /*aae0*/  IADD3 R38, P4, R27, R66.reuse, RZ ;  /* 0x000000421b267210 */ /* 0x080fe20007f9e0ff */
[----:B------:R3:W-:Y:S01]  /*aaf0*/  STG.E.U16 desc[UR12][R36.64], R32 ;  /* 0x0000002024007986 */ /* 0x0007e2000c10150c */
[----:B------:R-:W-:Y:S01]  /*ab00*/  PRMT R5, R32, 0x7632, R5 ;  /* 0x0000763220057816 */ /* 0x000fe20000000005 */
[----:B------:R-:W4:Y:S01]  /*ab10*/  LDC R26, c[0x0][0x278] ;  /* 0x00009e00ff1a7b82 */ /* 0x000f220000000800 */
[-C--:B--2---:R-:W-:Y:S01]  /*ab20*/  LEA.HI.X.SX32 R39, R3, R67.reuse, 0x1, P4 ;  /* 0x0000004303277211 */ /* 0x084fe200020f0eff */
[----:B------:R-:W-:Y:S01]  /*ab30*/  IMAD R3, R69, 0x3d, RZ ;  /* 0x0000003d45037824 */ /* 0x000fe200078e02ff */
[-C--:B------:R-:W-:Y:S01]  /*ab40*/  IADD3 R116, P4, R23, R66.reuse, RZ ;  /* 0x0000004217747210 */ /* 0x080fe20007f9e0ff */
[----:B------:R2:W-:Y:S01]  /*ab50*/  STG.E.U16 desc[UR12][R118.64], R5 ;  /* 0x0000000576007986 */ /* 0x0005e2000c10150c */
[-C--:B------:R-:W-:Y:S01]  /*ab60*/  LEA.HI.X.SX32 R121, R123, R67.reuse, 0x1, P5 ;  /* 0x000000437b797211 */ /* 0x080fe200028f0eff */
[----:B-1----:R-:W-:Y:S01]  /*ab70*/  IMAD R21, R69, 0x7c, RZ ;  /* 0x0000007c45157824 */ /* 0x002fe200078e02ff */
[-C--:B------:R-:W-:Y:S01]  /*ab80*/  LEA.HI.X.SX32 R117, R9, R67.reuse, 0x1, P4 ;  /* 0x0000004309757211 */ /* 0x080fe200020f0eff */
[----:B------:R-:W1:Y:S01]  /*ab90*/  LDC R0, c[0x0][0x278] ;  /* 0x00009e00ff007b82 */ /* 0x000e620000000800 */
[----:B------:R-:W-:Y:S01]  /*aba0*/  PRMT R24, R35, 0x7632, R24 ;  /* 0x0000763223187816 */ /* 0x000fe20000000018 */
[----:B---3--:R-:W-:Y:S01]  /*abb0*/  IMAD R37, R69, 0x7a, RZ ;  /* 0x0000007a45257824 */ /* 0x008fe200078e02ff */
[----:B------:R3:W-:Y:S04]  /*abc0*/  STG.E.U16 desc[UR12][R120.64], R33 ;  /* 0x0000002178007986 */ /* 0x0007e8000c10150c */
[----:B------:R5:W-:Y:S01]  /*abd0*/  STG.E.U16 desc[UR12][R38.64], R15 ;  /* 0x0000000f26007986 */ /* 0x000be2000c10150c */
[----:B------:R-:W0:Y:S01]  /*abe0*/  LDC R9, c[0x0][0x278] ;  /* 0x00009e00ff097b82 */ /* 0x000e220000000800 */
[-C--:B--2---:R-:W-:Y:S01]  /*abf0*/  IADD3 R118, P4, R37, R66.reuse, RZ ;  /* 0x0000004225767210 */ /* 0x084fe20007f9e0ff */
[----:B------:R-:W-:Y:S01]  /*ac00*/  IMAD R5, R69, 0x3f, RZ ;  /* 0x0000003f45057824 */ /* 0x000fe200078e02ff */
[----:B------:R-:W-:Y:S02]  /*ac10*/  STG.E.U16 desc[UR12][R116.64], R34 ;  /* 0x0000002274007986 */ /* 0x000fe4000c10150c */
[-C--:B------:R-:W-:Y:S01]  /*ac20*/  LEA.HI.X.SX32 R119, R3, R67.reuse, 0x1, P4 ;  /* 0x0000004303777211 */ /* 0x080fe200020f0eff */
[----:B------:R-:W-:Y:S01]  /*ac30*/  IMAD R3, R69, 0x7e, RZ ;  /* 0x0000007e45037824 */ /* 0x000fe200078e02ff */
[----:B------:R-:W-:Y:S01]  /*ac40*/  IADD3 R32, P4, R21, R66, RZ ;  /* 0x0000004215207210 */ /* 0x000fe20007f9e0ff */
[----:B------:R-:W2:Y:S02]  /*ac50*/  LDC R20, c[0x0][0x278] ;  /* 0x00009e00ff147b82 */ /* 0x000ea40000000800 */
[----:B------:R1:W-:Y:S01]  /*ac60*/  STG.E.U16 desc[UR12][R118.64], R17 ;  /* 0x0000001176007986 */ /* 0x0003e2000c10150c */
[----:B---3--:R-:W-:-:S02]  /*ac70*/  LEA.HI.X.SX32 R33, R11, R67, 0x1, P4 ;  /* 0x000000430b217211 */ /* 0x008fc400020f0eff */
[----:B-----5:R-:W-:-:S03]  /*ac80*/  IADD3 R38, P5, R3, R66, RZ ;  /* 0x0000004203267210 */ /* 0x020fc60007fbe0ff */
[----:B------:R-:W3:Y:S01]  /*ac90*/  LDC R15, c[0x0][0x278] ;  /* 0x00009e00ff0f7b82 */ /* 0x000ee20000000800 */
[----:B------:R-:W-:Y:S01]  /*aca0*/  LEA.HI.X.SX32 R39, R5, R67, 0x1, P5 ;  /* 0x0000004305277211 */ /* 0x000fe200028f0eff */
[----:B------:R-:W-:Y:S01]  /*acb0*/  STG.E.U16 desc[UR12][R32.64], R35 ;  /* 0x0000002320007986 */ /* 0x000fe2000c10150c */
[----:B------:R-:W-:Y:S01]  /*acc0*/  SHF.L.U32 R5, R69, 0x6, RZ ;  /* 0x0000000645057819 */ /* 0x000fe200000006ff */
[----:B-1----:R-:W-:Y:S02]  /*acd0*/  IMAD R17, R0, 0x82, RZ ;  /* 0x0000008200117824 */ /* 0x002fe400078e02ff */
[----:B------:R1:W-:Y:S02]  /*ace0*/  STG.E.U16 desc[UR12][R38.64], R24 ;  /* 0x0000001826007986 */ /* 0x0003e4000c10150c */
[----:B------:R-:W5:Y:S01]  /*acf0*/  LDC R11, c[0x0][0x278] ;  /* 0x00009e00ff0b7b82 */ /* 0x000f620000000800 */
[-C--:B0-----:R-:W-:Y:S01]  /*ad00*/  LEA RZ, P4, R9, R66.reuse, 0x7 ;  /* 0x0000004209ff7211 */ /* 0x081fe200078838ff */
[----:B------:R-:W-:Y:S01]  /*ad10*/  IMAD R9, R69, 0x41, RZ ;  /* 0x0000004145097824 */ /* 0x000fe200078e02ff */
[----:B------:R-:W-:-:S02]  /*ad20*/  IADD3 RZ, P5, R17, R66, RZ ;  /* 0x0000004211ff7210 */ /* 0x000fc40007fbe0ff */
[-C--:B------:R-:W-:Y:S01]  /*ad30*/  LEA.HI.X.SX32 R71, R5, R67.reuse, 0x1, P4 ;  /* 0x0000004305477211 */ /* 0x080fe200020f0eff */
[----:B------:R-:W-:Y:S01]  /*ad40*/  IMAD R5, R69, 0x43, RZ ;  /* 0x0000004345057824 */ /* 0x000fe200078e02ff */
[-C--:B------:R-:W-:Y:S01]  /*ad50*/  LEA.HI.X.SX32 R9, R9, R67.reuse, 0x1, P5 ;  /* 0x0000004309097211 */ /* 0x080fe200028f0eff */
[----:B------:R-:W0:Y:S01]  /*ad60*/  LDC R0, c[0x0][0x278] ;  /* 0x00009e00ff007b82 */ /* 0x000e220000000800 */
[----:B------:R-:W-:Y:S01]  /*ad70*/  PRMT R17, R44, 0x7632, R17 ;  /* 0x000076322c117816 */ /* 0x000fe20000000011 */
[----:B------:R-:W-:Y:S04]  /*ad80*/  STG.E.U16 desc[UR12][R70.64], R44 ;  /* 0x0000002c46007986 */ /* 0x000fe8000c10150c */
[----:B------:R4:W-:Y:S01]  /*ad90*/  STG.E.U16 desc[UR12][R8.64], R17 ;  /* 0x0000001108007986 */ /* 0x0009e2000c10150c */
[----:B---3--:R-:W-:Y:S01]  /*ada0*/  IMAD R15, R15, 0x84, RZ ;  /* 0x000000840f0f7824 */ /* 0x008fe200078e02ff */
[----:B-1----:R-:W1:Y:S04]  /*adb0*/  LDC R24, c[0x0][0x278] ;  /* 0x00009e00ff187b82 */ /* 0x002e680000000800 */
[----:B------:R-:W-:Y:S01]  /*adc0*/  IADD3 RZ, P4, R15, R66, RZ ;  /* 0x000000420fff7210 */ /* 0x000fe20007f9e0ff */
[----:B------:R-:W-:Y:S01]  /*add0*/  IMAD R15, R22, 0x8a, RZ ;  /* 0x0000008a160f7824 */ /* 0x000fe200078e02ff */
[----:B------:R-:W-:Y:S01]  /*ade0*/  PRMT R22, R47, 0x7632, R22 ;  /* 0x000076322f167816 */ /* 0x000fe20000000016 */
[----:B-----5:R-:W-:Y:S01]  /*adf0*/  IMAD R11, R11, 0x86, RZ ;  /* 0x000000860b0b7824 */ /* 0x020fe200078e02ff */
[----:B----4-:R-:W3:Y:S01]  /*ae00*/  LDC R9, c[0x0][0x278] ;  /* 0x00009e00ff097b82 */ /* 0x010ee20000000800 */
[----:B------:R-:W-:Y:S01]  /*ae10*/  LEA.HI.X.SX32 R17, R13, R67, 0x1, P4 ;  /* 0x000000430d117211 */ /* 0x000fe200020f0eff */
[----:B--2---:R-:W-:-:S02]  /*ae20*/  IMAD R13, R20, 0x88, RZ ;  /* 0x00000088140d7824 */ /* 0x004fc400078e02ff */
[-C--:B------:R-:W-:Y:S02]  /*ae30*/  IADD3 RZ, P5, R11, R66.reuse, RZ ;  /* 0x000000420bff7210 */ /* 0x080fe40007fbe0ff */
[-C--:B------:R-:W-:Y:S01]  /*ae40*/  IADD3 RZ, P4, R15, R66.reuse, RZ ;  /* 0x000000420fff7210 */ /* 0x080fe20007f9e0ff */
[----:B------:R2:W-:Y:S01]  /*ae50*/  STG.E.U16 desc[UR12][R16.64], R45 ;  /* 0x0000002d10007986 */ /* 0x0005e2000c10150c */
[----:B------:R-:W-:Y:S01]  /*ae60*/  IADD3 RZ, P6, R13, R66, RZ ;  /* 0x000000420dff7210 */ /* 0x000fe20007fde0ff */
[----:B------:R-:W4:Y:S01]  /*ae70*/  LDC R8, c[0x0][0x278] ;  /* 0x00009e00ff087b82 */ /* 0x000f220000000800 */
[-C--:B------:R-:W-:Y:S01]  /*ae80*/  LEA.HI.X.SX32 R15, R5, R67.reuse, 0x1, P5 ;  /* 0x00000043050f7211 */ /* 0x080fe200028f0eff */
[----:B0-----:R-:W-:Y:S01]  /*ae90*/  IMAD R13, R0, 0x8c, RZ ;  /* 0x0000008c000d7824 */ /* 0x001fe200078e02ff */
[----:B------:R-:W-:Y:S01]  /*aea0*/  PRMT R20, R45, 0x7632, R20 ;  /* 0x000076322d147816 */ /* 0x000fe20000000014 */
[----:B------:R-:W-:Y:S01]  /*aeb0*/  IMAD R5, R69, 0x45, RZ ;  /* 0x0000004545057824 */ /* 0x000fe200078e02ff */
[----:B------:R-:W-:-:S02]  /*aec0*/  LEA.HI.X.SX32 R11, R19, R67, 0x1, P6 ;  /* 0x00000043130b7211 */ /* 0x000fc400030f0eff */
[-C--:B------:R-:W-:Y:S01]  /*aed0*/  IADD3 RZ, P5, R13, R66.reuse, RZ ;  /* 0x000000420dff7210 */ /* 0x080fe20007fbe0ff */
[----:B------:R-:W0:Y:S01]  /*aee0*/  LDC R0, c[0x0][0x278] ;  /* 0x00009e00ff007b82 */ /* 0x000e220000000800 */
[-C--:B------:R-:W-:Y:S01]  /*aef0*/  LEA.HI.X.SX32 R13, R5, R67.reuse, 0x1, P4 ;  /* 0x00000043050d7211 */ /* 0x080fe200020f0eff */
[----:B------:R5:W-:Y:S01]  /*af00*/  STG.E.U16 desc[UR12][R14.64], R20 ;  /* 0x000000140e007986 */ /* 0x000be2000c10150c */
[----:B--2---:R-:W-:Y:S01]  /*af10*/  PRMT R16, R46, 0x7632, R16 ;  /* 0x000076322e107816 */ /* 0x004fe20000000010 */
[----:B-1----:R-:W-:Y:S01]  /*af20*/  IMAD R5, R24, 0x8e, RZ ;  /* 0x0000008e18057824 */ /* 0x002fe200078e02ff */
[-C--:B------:R-:W-:Y:S01]  /*af30*/  LEA.HI.X.SX32 R19, R125, R67.reuse, 0x1, P5 ;  /* 0x000000437d137211 */ /* 0x080fe200028f0eff */
[----:B------:R4:W-:Y:S01]  /*af40*/  STG.E.U16 desc[UR12][R10.64], R46 ;  /* 0x0000002e0a007986 */ /* 0x0009e2000c10150c */
[----:B------:R-:W-:Y:S01]  /*af50*/  IMAD R17, R26, 0x90, RZ ;  /* 0x000000901a117824 */ /* 0x000fe200078e02ff */
[----:B------:R-:W-:Y:S02]  /*af60*/  PRMT R24, R30, 0x7632, R24 ;  /* 0x000076321e187816 */ /* 0x000fe40000000018 */
[----:B------:R3:W-:Y:S01]  /*af70*/  STG.E.U16 desc[UR12][R12.64], R16 ;  /* 0x000000100c007986 */ /* 0x0007e2000c10150c */
[-C--:B------:R-:W-:Y:S01]  /*af80*/  IADD3 RZ, P5, R5, R66.reuse, RZ ;  /* 0x0000004205ff7210 */ /* 0x080fe20007fbe0ff */
[----:B------:R-:W-:Y:S01]  /*af90*/  IMAD R5, R69, 0x47, RZ ;  /* 0x0000004745057824 */ /* 0x000fe200078e02ff */
[----:B------:R-:W-:Y:S01]  /*afa0*/  IADD3 RZ, P4, R17, R66, RZ ;  /* 0x0000004211ff7210 */ /* 0x000fe20007f9e0ff */
[----:B-----5:R-:W1:Y:S01]  /*afb0*/  LDC R14, c[0x0][0x278] ;  /* 0x00009e00ff0e7b82 */ /* 0x020e620000000800 */
[----:B------:R0:W-:Y:S01]  /*afc0*/  STG.E.U16 desc[UR12][R18.64], R47 ;  /* 0x0000002f12007986 */ /* 0x0001e2000c10150c */
[----:B------:R-:W-:Y:S01]  /*afd0*/  PRMT R20, R41, 0x7632, R20 ;  /* 0x0000763229147816 */ /* 0x000fe20000000014 */
[----:B----4-:R-:W-:Y:S01]  /*afe0*/  IMAD R11, R8, 0x92, RZ ;  /* 0x00000092080b7824 */ /* 0x010fe200078e02ff */
[----:B------:R-:W-:-:S02]  /*aff0*/  LEA.HI.X.SX32 R5, R5, R67, 0x1, P5 ;  /* 0x0000004305057211 */ /* 0x000fc400028f0eff */
[-C--:B------:R-:W-:Y:S01]  /*b000*/  LEA.HI.X.SX32 R7, R7, R67.reuse, 0x1, P4 ;  /* 0x0000004307077211 */ /* 0x080fe200020f0eff */
[----:B---3--:R-:W-:Y:S01]  /*b010*/  IMAD R13, R9, 0x94, RZ ;  /* 0x00000094090d7824 */ /* 0x008fe200078e02ff */
[----:B------:R-:W2:Y:S01]  /*b020*/  LDC R12, c[0x0][0x278] ;  /* 0x00009e00ff0c7b82 */ /* 0x000ea20000000800 */
[----:B------:R-:W-:Y:S01]  /*b030*/  IMAD R9, R69, 0x49, RZ ;  /* 0x0000004945097824 */ /* 0x000fe200078e02ff */
[-C--:B------:R-:W-:Y:S01]  /*b040*/  IADD3 R8, P5, R11, R66.reuse, RZ ;  /* 0x000000420b087210 */ /* 0x080fe20007fbe0ff */
[----:B------:R3:W-:Y:S01]  /*b050*/  STG.E.U16 desc[UR12][R4.64], R22 ;  /* 0x0000001604007986 */ /* 0x0007e2000c10150c */
[----:B------:R-:W-:Y:S01]  /*b060*/  IADD3 R10, P6, R13, R66, RZ ;  /* 0x000000420d0a7210 */ /* 0x000fe20007fde0ff */
[----:B0-----:R-:W-:Y:S01]  /*b070*/  IMAD R19, R0, 0x96, RZ ;  /* 0x0000009600137824 */ /* 0x001fe200078e02ff */
[----:B------:R-:W-:Y:S01]  /*b080*/  LEA.HI.X.SX32 R9, R9, R67, 0x1, P5 ;  /* 0x0000004309097211 */ /* 0x000fe200028f0eff */
[----:B------:R0:W-:Y:S01]  /*b090*/  STG.E.U16 desc[UR12][R6.64], R40 ;  /* 0x0000002806007986 */ /* 0x0001e2000c10150c */
[----:B------:R-:W4:Y:S01]  /*b0a0*/  LDC R13, c[0x0][0x278] ;  /* 0x00009e00ff0d7b82 */ /* 0x000f220000000800 */
[----:B------:R-:W-:-:S02]  /*b0b0*/  PRMT R18, R40, 0x7632, R18 ;  /* 0x0000763228127816 */ /* 0x000fc40000000012 */
[----:B------:R-:W-:Y:S02]  /*b0c0*/  LEA.HI.X.SX32 R11, R127, R67, 0x1, P6 ;  /* 0x000000437f0b7211 */ /* 0x000fe400030f0eff */
[----:B------:R-:W-:Y:S01]  /*b0d0*/  PRMT R26, R31, 0x7632, R26 ;  /* 0x000076321f1a7816 */ /* 0x000fe2000000001a */
[----:B------:R5:W-:Y:S01]  /*b0e0*/  STG.E.U16 desc[UR12][R8.64], R18 ;  /* 0x0000001208007986 */ /* 0x000be2000c10150c */
[-C--:B---3--:R-:W-:Y:S01]  /*b0f0*/  IADD3 R4, P5, R19, R66.reuse, RZ ;  /* 0x0000004213047210 */ /* 0x088fe20007fbe0ff */
[----:B------:R-:W3:Y:S01]  /*b100*/  LDC R15, c[0x0][0x278] ;  /* 0x00009e00ff0f7b82 */ /* 0x000ee20000000800 */
[----:B-1----:R-:W-:Y:S01]  /*b110*/  IMAD R33, R14, 0x98, RZ ;  /* 0x000000980e217824 */ /* 0x002fe200078e02ff */
[----:B------:R2:W-:Y:S01]  /*b120*/  STG.E.U16 desc[UR12][R10.64], R41 ;  /* 0x000000290a007986 */ /* 0x0005e2000c10150c */
[----:B------:R-:W-:Y:S01]  /*b130*/  IMAD R5, R69, 0x4b, RZ ;  /* 0x0000004b45057824 */ /* 0x000fe200078e02ff */
[----:B------:R-:W-:Y:S02]  /*b140*/  PRMT R22, R43, 0x7632, R22 ;  /* 0x000076322b167816 */ /* 0x000fe40000000016 */
[----:B0-----:R-:W-:-:S02]  /*b150*/  IADD3 R6, P4, R33, R66, RZ ;  /* 0x0000004221067210 */ /* 0x001fc40007f9e0ff */
[----:B------:R-:W0:Y:S01]  /*b160*/  LDC R16, c[0x0][0x278] ;  /* 0x00009e00ff107b82 */ /* 0x000e220000000800 */
[-C--:B------:R-:W-:Y:S01]  /*b170*/  LEA.HI.X.SX32 R5, R5, R67.reuse, 0x1, P5 ;  /* 0x0000004305057211 */ /* 0x080fe200028f0eff */
[----:B-----5:R-:W-:Y:S01]  /*b180*/  IMAD R9, R69, 0x4d, RZ ;  /* 0x0000004d45097824 */ /* 0x020fe200078e02ff */
[-C--:B------:R-:W-:Y:S02]  /*b190*/  LEA.HI.X.SX32 R7, R113, R67.reuse, 0x1, P4 ;  /* 0x0000004371077211 */ /* 0x080fe400020f0eff */
[----:B------:R-:W-:Y:S01]  /*b1a0*/  PRMT R18, R42, 0x7632, R18 ;  /* 0x000076322a127816 */ /* 0x000fe20000000012 */
[----:B--2---:R-:W-:Y:S01]  /*b1b0*/  IMAD R11, R12, 0x9c, RZ ;  /* 0x0000009c0c0b7824 */ /* 0x004fe200078e02ff */
[----:B------:R1:W-:Y:S01]  /*b1c0*/  STG.E.U16 desc[UR12][R4.64], R20 ;  /* 0x0000001404007986 */ /* 0x0003e2000c10150c */
[----:B------:R-:W2:Y:S01]  /*b1d0*/  LDC R0, c[0x0][0x278] ;  /* 0x00009e00ff007b82 */ /* 0x000ea20000000800 */
[----:B----4-:R-:W-:Y:S02]  /*b1e0*/  IMAD R19, R13, 0x9e, RZ ;  /* 0x0000009e0d137824 */ /* 0x010fe400078e02ff */
[----:B------:R-:W-:Y:S01]  /*b1f0*/  IADD3 R10, P6, R11, R66, RZ ;  /* 0x000000420b0a7210 */ /* 0x000fe20007fde0ff */
[----:B------:R4:W-:Y:S03]  /*b200*/  STG.E.U16 desc[UR12][R6.64], R42 ;  /* 0x0000002a06007986 */ /* 0x0009e6000c10150c */
[----:B------:R-:W-:Y:S01]  /*b210*/  LEA.HI.X.SX32 R11, R115, R67, 0x1, P6 ;  /* 0x00000043730b7211 */ /* 0x000fe200030f0eff */
[----:B------:R-:W5:Y:S01]  /*b220*/  LDC R12, c[0x0][0x278] ;  /* 0x00009e00ff0c7b82 */ /* 0x000f620000000800 */
[----:B---3--:R-:W-:-:S02]  /*b230*/  IMAD R15, R15, 0x9a, RZ ;  /* 0x0000009a0f0f7824 */ /* 0x008fc400078e02ff */
[----:B-1----:R-:W-:Y:S01]  /*b240*/  IMAD R5, R69, 0x4f, RZ ;  /* 0x0000004f45057824 */ /* 0x002fe200078e02ff */
[----:B------:R-:W-:Y:S02]  /*b250*/  PRMT R20, R55, 0x7632, R20 ;  /* 0x0000763237147816 */ /* 0x000fe40000000014 */
[-C--:B------:R-:W-:Y:S02]  /*b260*/  IADD3 R8, P5, R15, R66.reuse, RZ ;  /* 0x000000420f087210 */ /* 0x080fe40007fbe0ff */
[----:B------:R-:W1:Y:S01]  /*b270*/  LDC R13, c[0x0][0x278] ;  /* 0x00009e00ff0d7b82 */ /* 0x000e620000000800 */
[----:B0-----:R-:W-:Y:S01]  /*b280*/  IMAD R33, R16, 0xa0, RZ ;  /* 0x000000a010217824 */ /* 0x001fe200078e02ff */
[-C--:B------:R-:W-:Y:S02]  /*b290*/  LEA.HI.X.SX32 R9, R9, R67.reuse, 0x1, P5 ;  /* 0x0000004309097211 */ /* 0x080fe400028f0eff */
[-C--:B------:R-:W-:Y:S02]  /*b2a0*/  IADD3 R4, P5, R19, R66.reuse, RZ ;  /* 0x0000004213047210 */ /* 0x080fe40007fbe0ff */
[----:B----4-:R-:W-:Y:S01]  /*b2b0*/  IADD3 R6, P4, R33, R66, RZ ;  /* 0x0000004221067210 */ /* 0x010fe20007f9e0ff */
[----:B------:R0:W-:Y:S01]  /*b2c0*/  STG.E.U16 desc[UR12][R8.64], R18 ;  /* 0x0000001208007986 */ /* 0x0001e2000c10150c */
[----:B------:R-:W3:Y:S01]  /*b2d0*/  LDC R17, c[0x0][0x278] ;  /* 0x00009e00ff117b82 */ /* 0x000ee20000000800 */
[----:B--2---:R-:W-:Y:S01]  /*b2e0*/  IMAD R7, R0, 0xa2, RZ ;  /* 0x000000a200077824 */ /* 0x004fe200078e02ff */
[----:B------:R-:W-:Y:S01]  /*b2f0*/  LEA.HI.X.SX32 R5, R5, R67, 0x1, P5 ;  /* 0x0000004305057211 */ /* 0x000fe200028f0eff */
[----:B------:R-:W-:Y:S04]  /*b300*/  STG.E.U16 desc[UR12][R10.64], R43 ;  /* 0x0000002b0a007986 */ /* 0x000fe8000c10150c */
[----:B------:R2:W-:Y:S01]  /*b310*/  STG.E.U16 desc[UR12][R4.64], R22 ;  /* 0x0000001604007986 */ /* 0x0005e2000c10150c */
[----:B------:R-:W4:Y:S01]  /*b320*/  LDC R14, c[0x0][0x278] ;  /* 0x00009e00ff0e7b82 */ /* 0x000f220000000800 */
[----:B-----5:R-:W-:-:S02]  /*b330*/  IMAD R19, R12, 0xa6, RZ ;  /* 0x000000a60c137824 */ /* 0x020fc400078e02ff */
[----:B0-----:R-:W-:Y:S01]  /*b340*/  IMAD R9, R69, 0x51, RZ ;  /* 0x0000005145097824 */ /* 0x001fe200078e02ff */
[-C--:B------:R-:W-:Y:S02]  /*b350*/  IADD3 R8, P5, R7, R66.reuse, RZ ;  /* 0x0000004207087210 */ /* 0x080fe40007fbe0ff */
[-C--:B------:R-:W-:Y:S02]  /*b360*/  LEA.HI.X.SX32 R7, R109, R67.reuse, 0x1, P4 ;  /* 0x000000436d077211 */ /* 0x080fe400020f0eff */
[----:B------:R-:W0:Y:S01]  /*b370*/  LDC R0, c[0x0][0x278] ;  /* 0x00009e00ff007b82 */ /* 0x000e220000000800 */
[-C--:B------:R-:W-:Y:S01]  /*b380*/  LEA.HI.X.SX32 R9, R9, R67.reuse, 0x1, P5 ;  /* 0x0000004309097211 */ /* 0x080fe200028f0eff */
[----:B-1----:R-:W-:Y:S01]  /*b390*/  IMAD R13, R13, 0xaa, RZ ;  /* 0x000000aa0d0d7824 */ /* 0x002fe200078e02ff */
[----:B------:R-:W-:Y:S01]  /*b3a0*/  PRMT R18, R52, 0x7632, R18 ;  /* 0x0000763234127816 */ /* 0x000fe20000000012 */
[----:B--2---:R-:W-:Y:S01]  /*b3b0*/  IMAD R5, R69, 0x53, RZ ;  /* 0x0000005345057824 */ /* 0x004fe200078e02ff */
[----:B------:R-:W-:Y:S01]  /*b3c0*/  IADD3 R4, P5, R19, R66, RZ ;  /* 0x0000004213047210 */ /* 0x000fe20007fbe0ff */
[----:B------:R-:W-:Y:S01]  /*b3d0*/  STG.E.U16 desc[UR12][R6.64], R52 ;  /* 0x0000003406007986 */ /* 0x000fe2000c10150c */
[----:B------:R-:W-:Y:S01]  /*b3e0*/  PRMT R22, R29, 0x7632, R22 ;  /* 0x000076321d167816 */ /* 0x000fe20000000016 */
[----:B------:R-:W1:Y:S01]  /*b3f0*/  LDC R15, c[0x0][0x278] ;  /* 0x00009e00ff0f7b82 */ /* 0x000e620000000800 */
[----:B---3--:R-:W-:Y:S01]  /*b400*/  IMAD R17, R17, 0xa4, RZ ;  /* 0x000000a411117824 */ /* 0x008fe200078e02ff */
[----:B------:R2:W-:Y:S01]  /*b410*/  STG.E.U16 desc[UR12][R8.64], R18 ;  /* 0x0000001208007986 */ /* 0x0005e2000c10150c */
[----:B------:R-:W-:-:S03]  /*b420*/  LEA.HI.X.SX32 R5, R5, R67, 0x1, P5 ;  /* 0x0000004305057211 */ /* 0x000fc600028f0eff */
[-C--:B------:R-:W-:Y:S02]  /*b430*/  IADD3 R10, P6, R17, R66.reuse, RZ ;  /* 0x00000042110a7210 */ /* 0x080fe40007fde0ff */
[----:B------:R-:W3:Y:S01]  /*b440*/  LDC R12, c[0x0][0x278] ;  /* 0x00009e00ff0c7b82 */ /* 0x000ee20000000800 */
[----:B----4-:R-:W-:Y:S01]  /*b450*/  IMAD R33, R14, 0xa8, RZ ;  /* 0x000000a80e217824 */ /* 0x010fe200078e02ff */
[----:B------:R-:W-:Y:S02]  /*b460*/  LEA.HI.X.SX32 R11, R111, R67, 0x1, P6 ;  /* 0x000000436f0b7211 */ /* 0x000fe400030f0eff */
[----:B--2---:R-:W-:-:S03]  /*b470*/  IADD3 R8, P5, R13, R66, RZ ;  /* 0x000000420d087210 */ /* 0x004fc60007fbe0ff */
[----:B------:R2:W-:Y:S01]  /*b480*/  STG.E.U16 desc[UR12][R10.64], R53 ;  /* 0x000000350a007986 */ /* 0x0005e2000c10150c */
[----:B------:R-:W4:Y:S01]  /*b490*/  LDC R16, c[0x0][0x278] ;  /* 0x00009e00ff107b82 */ /* 0x000f220000000800 */
[----:B------:R-:W-:Y:S01]  /*b4a0*/  IADD3 R6, P4, R33, R66, RZ ;  /* 0x0000004221067210 */ /* 0x000fe20007f9e0ff */
[----:B0-----:R-:W-:Y:S01]  /*b4b0*/  IMAD R19, R0, 0xae, RZ ;  /* 0x000000ae00137824 */ /* 0x001fe200078e02ff */
[----:B------:R-:W-:Y:S01]  /*b4c0*/  PRMT R18, R54, 0x7632, R18 ;  /* 0x0000763236127816 */ /* 0x000fe20000000012 */
[----:B------:R-:W-:Y:S01]  /*b4d0*/  IMAD R9, R69, 0x55, RZ ;  /* 0x0000005545097824 */ /* 0x000fe200078e02ff */
[----:B------:R-:W-:-:S03]  /*b4e0*/  LEA.HI.X.SX32 R7, R105, R67, 0x1, P4 ;  /* 0x0000004369077211 */ /* 0x000fc600020f0eff */
[----:B------:R-:W0:Y:S01]  /*b4f0*/  LDC R13, c[0x0][0x278] ;  /* 0x00009e00ff0d7b82 */ /* 0x000e220000000800 */
[----:B-1----:R-:W-:Y:S01]  /*b500*/  IMAD R15, R15, 0xac, RZ ;  /* 0x000000ac0f0f7824 */ /* 0x002fe200078e02ff */
[-C--:B------:R-:W-:Y:S02]  /*b510*/  LEA.HI.X.SX32 R9, R9, R67.reuse, 0x1, P5 ;  /* 0x0000004309097211 */ /* 0x080fe400028f0eff */
[----:B--2---:R-:W-:Y:S02]  /*b520*/  PRMT R11, R53, 0x7632, R11 ;  /* 0x00007632350b7816 */ /* 0x004fe4000000000b */
[-C--:B------:R-:W-:Y:S02]  /*b530*/  IADD3 R10, P6, R15, R66.reuse, RZ ;  /* 0x000000420f0a7210 */ /* 0x080fe40007fde0ff */
[----:B------:R-:W1:Y:S01]  /*b540*/  LDC R17, c[0x0][0x278] ;  /* 0x00009e00ff117b82 */ /* 0x000e620000000800 */
[----:B------:R2:W-:Y:S04]  /*b550*/  STG.E.U16 desc[UR12][R4.64], R11 ;  /* 0x0000000b04007986 */ /* 0x0005e8000c10150c */
[----:B------:R3:W-:Y:S03]  /*b560*/  STG.E.U16 desc[UR12][R6.64], R54 ;  /* 0x0000003606007986 */ /* 0x0007e6000c10150c */
[----:B------:R-:W5:Y:S01]  /*b570*/  LDC R14, c[0x0][0x278] ;  /* 0x00009e00ff0e7b82 */ /* 0x000f620000000800 */
[----:B----4-:R-:W-:Y:S01]  /*b580*/  IMAD R33, R16, 0xb0, RZ ;  /* 0x000000b010217824 */ /* 0x010fe200078e02ff */
[----:B------:R4:W-:Y:S01]  /*b590*/  STG.E.U16 desc[UR12][R8.64], R18 ;  /* 0x0000001208007986 */ /* 0x0009e2000c10150c */
[----:B--2---:R-:W-:Y:S01]  /*b5a0*/  IADD3 R4, P5, R19, R66, RZ ;  /* 0x0000004213047210 */ /* 0x004fe20007fbe0ff */
[----:B------:R-:W-:Y:S01]  /*b5b0*/  IMAD R5, R69, 0x57, RZ ;  /* 0x0000005745057824 */ /* 0x000fe200078e02ff */
[----:B------:R-:W-:-:S03]  /*b5c0*/  LEA.HI.X.SX32 R11, R107, R67, 0x1, P6 ;  /* 0x000000436b0b7211 */ /* 0x000fc600030f0eff */
[----:B------:R-:W2:Y:S01]  /*b5d0*/  LDC R0, c[0x0][0x278] ;  /* 0x00009e00ff007b82 */ /* 0x000ea20000000800 */
[----:B---3--:R-:W-:Y:S01]  /*b5e0*/  IMAD R7, R12, 0xb2, RZ ;  /* 0x000000b20c077824 */ /* 0x008fe200078e02ff */
[-C--:B------:R-:W-:Y:S01]  /*b5f0*/  IADD3 R6, P4, R33, R66.reuse, RZ ;  /* 0x0000004221067210 */ /* 0x080fe20007f9e0ff */
[----:B0-----:R-:W-:Y:S01]  /*b600*/  IMAD R19, R13, 0xb6, RZ ;  /* 0x000000b60d137824 */ /* 0x001fe200078e02ff */
[-C--:B------:R-:W-:Y:S01]  /*b610*/  LEA.HI.X.SX32 R5, R5, R67.reuse, 0x1, P5 ;  /* 0x0000004305057211 */ /* 0x080fe200028f0eff */
[----:B------:R0:W-:Y:S01]  /*b620*/  STG.E.U16 desc[UR12][R10.64], R55 ;  /* 0x000000370a007986 */ /* 0x0001e2000c10150c */
[----:B----4-:R-:W-:Y:S01]  /*b630*/  IMAD R9, R69, 0x59, RZ ;  /* 0x0000005945097824 */ /* 0x010fe200078e02ff */
[----:B------:R-:W-:Y:S01]  /*b640*/  IADD3 R8, P5, R7, R66, RZ ;  /* 0x0000004207087210 */ /* 0x000fe20007fbe0ff */
[----:B------:R-:W3:Y:S01]  /*b650*/  LDC R12, c[0x0][0x278] ;  /* 0x00009e00ff0c7b82 */ /* 0x000ee20000000800 */
[----:B-1----:R-:W-:Y:S01]  /*b660*/  IMAD R17, R17, 0xb4, RZ ;  /* 0x000000b411117824 */ /* 0x002fe200078e02ff */
[-C--:B------:R-:W-:Y:S01]  /*b670*/  LEA.HI.X.SX32 R7, R95, R67.reuse, 0x1, P4 ;  /* 0x000000435f077211 */ /* 0x080fe200020f0eff */
[----:B------:R1:W-:Y:S01]  /*b680*/  STG.E.U16 desc[UR12][R4.64], R20 ;  /* 0x0000001404007986 */ /* 0x0003e2000c10150c */
[----:B------:R-:W-:-:S02]  /*b690*/  LEA.HI.X.SX32 R9, R9, R67, 0x1, P5 ;  /* 0x0000004309097211 */ /* 0x000fc400028f0eff */
[----:B------:R-:W-:Y:S01]  /*b6a0*/  PRMT R18, R48, 0x7632, R18 ;  /* 0x0000763230127816 */ /* 0x000fe20000000012 */
[----:B------:R2:W-:Y:S01]  /*b6b0*/  STG.E.U16 desc[UR12][R6.64], R48 ;  /* 0x0000003006007986 */ /* 0x0005e2000c10150c */
[----:B------:R-:W4:Y:S01]  /*b6c0*/  LDC R13, c[0x0][0x278] ;  /* 0x00009e00ff0d7b82 */ /* 0x000f220000000800 */
[-C--:B0-----:R-:W-:Y:S01]  /*b6d0*/  IADD3 R10, P6, R17, R66.reuse, RZ ;  /* 0x00000042110a7210 */ /* 0x081fe20007fde0ff */
[----:B-----5:R-:W-:Y:S01]  /*b6e0*/  IMAD R33, R14, 0xb8, RZ ;  /* 0x000000b80e217824 */ /* 0x020fe200078e02ff */
[----:B------:R0:W-:Y:S02]  /*b6f0*/  STG.E.U16 desc[UR12][R8.64], R18 ;  /* 0x0000001208007986 */ /* 0x0001e4000c10150c */
[----:B------:R-:W-:Y:S01]  /*b700*/  LEA.HI.X.SX32 R11, R103, R67, 0x1, P6 ;  /* 0x00000043670b7211 */ /* 0x000fe200030f0eff */
[----:B-1----:R-:W-:Y:S02]  /*b710*/  IMAD R5, R69, 0x5b, RZ ;  /* 0x0000005b45057824 */ /* 0x002fe400078e02ff */
[----:B------:R-:W1:Y:S01]  /*b720*/  LDC R15, c[0x0][0x278] ;  /* 0x00009e00ff0f7b82 */ /* 0x000e620000000800 */
[-C--:B------:R-:W-:Y:S01]  /*b730*/  IADD3 R4, P5, R19, R66.reuse, RZ ;  /* 0x0000004213047210 */ /* 0x080fe20007fbe0ff */
[----:B------:R5:W-:Y:S01]  /*b740*/  STG.E.U16 desc[UR12][R10.64], R49 ;  /* 0x000000310a007986 */ /* 0x000be2000c10150c */
[----:B--2---:R-:W-:Y:S01]  /*b750*/  IMAD R7, R0, 0xba, RZ ;  /* 0x000000ba00077824 */ /* 0x004fe200078e02ff */
[----:B------:R-:W-:-:S02]  /*b760*/  IADD3 R6, P4, R33, R66, RZ ;  /* 0x0000004221067210 */ /* 0x000fc40007f9e0ff */
[-C--:B------:R-:W-:Y:S01]  /*b770*/  LEA.HI.X.SX32 R5, R5, R67.reuse, 0x1, P5 ;  /* 0x0000004305057211 */ /* 0x080fe200028f0eff */
[----:B0-----:R-:W-:Y:S01]  /*b780*/  IMAD R9, R69, 0x5d, RZ ;  /* 0x0000005d45097824 */ /* 0x001fe200078e02ff */
[----:B------:R-:W0:Y:S01]  /*b790*/  LDC R16, c[0x0][0x278] ;  /* 0x00009e00ff107b82 */ /* 0x000e220000000800 */
[----:B------:R-:W-:Y:S01]  /*b7a0*/  IADD3 R8, P5, R7, R66, RZ ;  /* 0x0000004207087210 */ /* 0x000fe20007fbe0ff */
[----:B---3--:R-:W-:Y:S01]  /*b7b0*/  IMAD R19, R12, 0xbe, RZ ;  /* 0x000000be0c137824 */ /* 0x008fe200078e02ff */
[-C--:B------:R-:W-:Y:S02]  /*b7c0*/  LEA.HI.X.SX32 R7, R97, R67.reuse, 0x1, P4 ;  /* 0x0000004361077211 */ /* 0x080fe400020f0eff */
[----:B------:R-:W-:Y:S02]  /*b7d0*/  LEA.HI.X.SX32 R9, R9, R67, 0x1, P5 ;  /* 0x0000004309097211 */ /* 0x000fe400028f0eff */
[----:B-----5:R-:W-:Y:S01]  /*b7e0*/  PRMT R11, R49, 0x7632, R11 ;  /* 0x00007632310b7816 */ /* 0x020fe2000000000b */
[----:B------:R-:W2:Y:S01]  /*b7f0*/  LDC R0, c[0x0][0x278] ;  /* 0x00009e00ff007b82 */ /* 0x000ea20000000800 */
[----:B------:R-:W-:Y:S01]  /*b800*/  PRMT R18, R50, 0x7632, R18 ;  /* 0x0000763232127816 */ /* 0x000fe20000000012 */
[----:B----4-:R-:W-:Y:S01]  /*b810*/  IMAD R13, R13, 0xc2, RZ ;  /* 0x000000c20d0d7824 */ /* 0x010fe200078e02ff */
[----:B------:R-:W-:Y:S01]  /*b820*/  PRMT R20, R51, 0x7632, R20 ;  /* 0x0000763233147816 */ /* 0x000fe20000000014 */
[----:B------:R3:W-:Y:S04]  /*b830*/  STG.E.U16 desc[UR12][R4.64], R11 ;  /* 0x0000000b04007986 */ /* 0x0007e8000c10150c */
[----:B------:R-:W4:Y:S01]  /*b840*/  LDC R17, c[0x0][0x278] ;  /* 0x00009e00ff117b82 */ /* 0x000f220000000800 */
[----:B------:R5:W-:Y:S01]  /*b850*/  STG.E.U16 desc[UR12][R6.64], R50 ;  /* 0x0000003206007986 */ /* 0x000be2000c10150c */
[----:B-1----:R-:W-:-:S03]  /*b860*/  IMAD R15, R15, 0xbc, RZ ;  /* 0x000000bc0f0f7824 */ /* 0x002fc600078e02ff */
[----:B------:R1:W-:Y:S02]  /*b870*/  STG.E.U16 desc[UR12][R8.64], R18 ;  /* 0x0000001208007986 */ /* 0x0003e4000c10150c */
[-C--:B------:R-:W-:Y:S01]  /*b880*/  IADD3 R10, P6, R15, R66.reuse, RZ ;  /* 0x000000420f0a7210 */ /* 0x080fe20007fde0ff */
[----:B---3--:R-:W-:Y:S01]  /*b890*/  IMAD R5, R69, 0x5f, RZ ;  /* 0x0000005f45057824 */ /* 0x008fe200078e02ff */
[-C--:B------:R-:W-:Y:S01]  /*b8a0*/  IADD3 R4, P5, R19, R66.reuse, RZ ;  /* 0x0000004213047210 */ /* 0x080fe20007fbe0ff */
[----:B------:R-:W3:Y:S01]  /*b8b0*/  LDC R12, c[0x0][0x278] ;  /* 0x00009e00ff0c7b82 */ /* 0x000ee20000000800 */
[----:B0-----:R-:W-:Y:S01]  /*b8c0*/  IMAD R33, R16, 0xc0, RZ ;  /* 0x000000c010217824 */ /* 0x001fe200078e02ff */
[-C--:B------:R-:W-:Y:S02]  /*b8d0*/  LEA.HI.X.SX32 R11, R99, R67.reuse, 0x1, P6 ;  /* 0x00000043630b7211 */ /* 0x080fe400030f0eff */
[-C--:B------:R-:W-:Y:S02]  /*b8e0*/  LEA.HI.X.SX32 R5, R5, R67.reuse, 0x1, P5 ;  /* 0x0000004305057211 */ /* 0x080fe400028f0eff */
[-C--:B-----5:R-:W-:Y:S01]  /*b8f0*/  IADD3 R6, P4, R33, R66.reuse, RZ ;  /* 0x0000004221067210 */ /* 0x0a0fe20007f9e0ff */
[----:B--2---:R-:W-:Y:S01]  /*b900*/  IMAD R19, R0, 0xc6, RZ ;  /* 0x000000c600137824 */ /* 0x004fe200078e02ff */
[-C--:B-1----:R-:W-:Y:S01]  /*b910*/  IADD3 R8, P5, R13, R66.reuse, RZ ;  /* 0x000000420d087210 */ /* 0x082fe20007fbe0ff */
[----:B------:R-:W0:Y:S01]  /*b920*/  LDC R14, c[0x0][0x278] ;  /* 0x00009e00ff0e7b82 */ /* 0x000e220000000800 */
[-C--:B------:R-:W-:Y:S01]  /*b930*/  LEA.HI.X.SX32 R7, R83, R67.reuse, 0x1, P4 ;  /* 0x0000004353077211 */ /* 0x080fe200020f0eff */
[----:B------:R1:W-:Y:S01]  /*b940*/  STG.E.U16 desc[UR12][R10.64], R51 ;  /* 0x000000330a007986 */ /* 0x0003e2000c10150c */
[----:B------:R-:W-:Y:S01]  /*b950*/  IMAD R9, R69, 0x61, RZ ;  /* 0x0000006145097824 */ /* 0x000fe200078e02ff */
[----:B------:R-:W-:Y:S01]  /*b960*/  PRMT R18, R56, 0x7632, R18 ;  /* 0x0000763238127816 */ /* 0x000fe20000000012 */
[----:B----4-:R-:W-:Y:S01]  /*b970*/  IMAD R17, R17, 0xc4, RZ ;  /* 0x000000c411117824 */ /* 0x010fe200078e02ff */
[----:B------:R2:W-:Y:S02]  /*b980*/  STG.E.U16 desc[UR12][R4.64], R20 ;  /* 0x0000001404007986 */ /* 0x0005e4000c10150c */
[----:B------:R-:W4:Y:S01]  /*b990*/  LDC R13, c[0x0][0x278] ;  /* 0x00009e00ff0d7b82 */ /* 0x000f220000000800 */
[----:B------:R-:W-:Y:S01]  /*b9a0*/  LEA.HI.X.SX32 R9, R9, R67, 0x1, P5 ;  /* 0x0000004309097211 */ /* 0x000fe200028f0eff */
[----:B------:R3:W-:Y:S01]  /*b9b0*/  STG.E.U16 desc[UR12][R6.64], R56 ;  /* 0x0000003806007986 */ /* 0x0007e2000c10150c */
[----:B-1----:R-:W-:-:S03]  /*b9c0*/  IADD3 R10, P6, R17, R66, RZ ;  /* 0x00000042110a7210 */ /* 0x002fc60007fde0ff */
[----:B------:R1:W-:Y:S02]  /*b9d0*/  STG.E.U16 desc[UR12][R8.64], R18 ;  /* 0x0000001208007986 */ /* 0x0003e4000c10150c */
[----:B------:R-:W5:Y:S01]  /*b9e0*/  LDC R15, c[0x0][0x278] ;  /* 0x00009e00ff0f7b82 */ /* 0x000f620000000800 */
[----:B--2---:R-:W-:Y:S01]  /*b9f0*/  IADD3 R4, P5, R19, R66, RZ ;  /* 0x0000004213047210 */ /* 0x004fe20007fbe0ff */
[----:B------:R-:W-:Y:S01]  /*ba00*/  IMAD R5, R69, 0x63, RZ ;  /* 0x0000006345057824 */ /* 0x000fe200078e02ff */
[----:B------:R-:W-:Y:S01]  /*ba10*/  LEA.HI.X.SX32 R11, R101, R67, 0x1, P6 ;  /* 0x00000043650b7211 */ /* 0x000fe200030f0eff */
[----:B---3--:R-:W-:Y:S01]  /*ba20*/  IMAD R7, R12, 0xca, RZ ;  /* 0x000000ca0c077824 */ /* 0x008fe200078e02ff */
[----:B------:R-:W-:-:S03]  /*ba30*/  PRMT R20, R59, 0x7632, R20 ;  /* 0x000076323b147816 */ /* 0x000fc60000000014 */
[----:B------:R-:W2:Y:S01]  /*ba40*/  LDC R16, c[0x0][0x278] ;  /* 0x00009e00ff107b82 */ /* 0x000ea20000000800 */
[----:B0-----:R-:W-:Y:S01]  /*ba50*/  IMAD R33, R14, 0xc8, RZ ;  /* 0x000000c80e217824 */ /* 0x001fe200078e02ff */
[----:B------:R0:W-:Y:S01]  /*ba60*/  STG.E.U16 desc[UR12][R10.64], R57 ;  /* 0x000000390a007986 */ /* 0x0001e2000c10150c */
[-C--:B------:R-:W-:Y:S01]  /*ba70*/  LEA.HI.X.SX32 R5, R5, R67.reuse, 0x1, P5 ;  /* 0x0000004305057211 */ /* 0x080fe200028f0eff */
[----:B-1----:R-:W-:Y:S01]  /*ba80*/  IMAD R9, R69, 0x65, RZ ;  /* 0x0000006545097824 */ /* 0x002fe200078e02ff */
[-C--:B------:R-:W-:Y:S02]  /*ba90*/  IADD3 R8, P5, R7, R66.reuse, RZ ;  /* 0x0000004207087210 */ /* 0x080fe40007fbe0ff */
[----:B------:R-:W-:Y:S01]  /*baa0*/  IADD3 R6, P4, R33, R66, RZ ;  /* 0x0000004221067210 */ /* 0x000fe20007f9e0ff */
[----:B------:R-:W1:Y:S01]  /*bab0*/  LDC R0, c[0x0][0x278] ;  /* 0x00009e00ff007b82 */ /* 0x000e620000000800 */
[----:B----4-:R-:W-:Y:S01]  /*bac0*/  IMAD R19, R13, 0xce, RZ ;  /* 0x000000ce0d137824 */ /* 0x010fe200078e02ff */
[----:B------:R-:W-:-:S02]  /*bad0*/  LEA.HI.X.SX32 R9, R9, R67, 0x1, P5 ;  /* 0x0000004309097211 */ /* 0x000fc400028f0eff */
[----:B------:R-:W-:Y:S02]  /*bae0*/  LEA.HI.X.SX32 R7, R85, R67, 0x1, P4 ;  /* 0x0000004355077211 */ /* 0x000fe400020f0eff */
[----:B0-----:R-:W-:Y:S02]  /*baf0*/  PRMT R11, R57, 0x7632, R11 ;  /* 0x00007632390b7816 */ /* 0x001fe4000000000b */
[----:B------:R-:W0:Y:S01]  /*bb00*/  LDC R12, c[0x0][0x278] ;  /* 0x00009e00ff0c7b82 */ /* 0x000e220000000800 */
[----:B-----5:R-:W-:Y:S01]  /*bb10*/  IMAD R15, R15, 0xcc, RZ ;  /* 0x000000cc0f0f7824 */ /* 0x020fe200078e02ff */
[----:B------:R-:W-:Y:S01]  /*bb20*/  PRMT R18, R58, 0x7632, R18 ;  /* 0x000076323a127816 */ /* 0x000fe20000000012 */
[----:B------:R3:W-:Y:S03]  /*bb30*/  STG.E.U16 desc[UR12][R4.64], R11 ;  /* 0x0000000b04007986 */ /* 0x0007e6000c10150c */
[----:B------:R-:W-:Y:S01]  /*bb40*/  IADD3 R10, P6, R15, R66, RZ ;  /* 0x000000420f0a7210 */ /* 0x000fe20007fde0ff */
[----:B------:R1:W-:Y:S01]  /*bb50*/  STG.E.U16 desc[UR12][R6.64], R58 ;  /* 0x0000003a06007986 */ /* 0x0003e2000c10150c */
[----:B------:R-:W4:Y:S01]  /*bb60*/  LDC R17, c[0x0][0x278] ;  /* 0x00009e00ff117b82 */ /* 0x000f220000000800 */
[----:B--2---:R-:W-:-:S02]  /*bb70*/  IMAD R33, R16, 0xd0, RZ ;  /* 0x000000d010217824 */ /* 0x004fc400078e02ff */
[----:B------:R2:W-:Y:S01]  /*bb80*/  STG.E.U16 desc[UR12][R8.64], R18 ;  /* 0x0000001208007986 */ /* 0x0005e2000c10150c */
[----:B---3--:R-:W-:-:S04]  /*bb90*/  IMAD R5, R69, 0x67, RZ ;  /* 0x0000006745057824 */ /* 0x008fc800078e02ff */
[----:B------:R-:W3:Y:S01]  /*bba0*/  LDC R13, c[0x0][0x278] ;  /* 0x00009e00ff0d7b82 */ /* 0x000ee20000000800 */
[-C--:B------:R-:W-:Y:S01]  /*bbb0*/  IADD3 R4, P5, R19, R66.reuse, RZ ;  /* 0x0000004213047210 */ /* 0x080fe20007fbe0ff */
[----:B-1----:R-:W-:Y:S01]  /*bbc0*/  IMAD R7, R0, 0xd2, RZ ;  /* 0x000000d200077824 */ /* 0x002fe200078e02ff */
[-C--:B------:R-:W-:Y:S02]  /*bbd0*/  LEA.HI.X.SX32 R11, R91, R67.reuse, 0x1, P6 ;  /* 0x000000435b0b7211 */ /* 0x080fe400030f0eff */
[-C--:B------:R-:W-:Y:S01]  /*bbe0*/  LEA.HI.X.SX32 R5, R5, R67.reuse, 0x1, P5 ;  /* 0x0000004305057211 */ /* 0x080fe200028f0eff */
[----:B--2---:R-:W-:Y:S02]  /*bbf0*/  IMAD R9, R69, 0x69, RZ ;  /* 0x0000006945097824 */ /* 0x004fe400078e02ff */
[----:B------:R-:W1:Y:S01]  /*bc00*/  LDC R14, c[0x0][0x278] ;  /* 0x00009e00ff0e7b82 */ /* 0x000e620000000800 */
[-C--:B------:R-:W-:Y:S01]  /*bc10*/  IADD3 R6, P4, R33, R66.reuse, RZ ;  /* 0x0000004221067210 */ /* 0x080fe20007f9e0ff */
[----:B0-----:R-:W-:Y:S01]  /*bc20*/  IMAD R19, R12, 0xd6, RZ ;  /* 0x000000d60c137824 */ /* 0x001fe200078e02ff */
[----:B------:R-:W-:Y:S01]  /*bc30*/  IADD3 R8, P5, R7, R66, RZ ;  /* 0x0000004207087210 */ /* 0x000fe20007fbe0ff */
[----:B------:R0:W-:Y:S01]  /*bc40*/  STG.E.U16 desc[UR12][R10.64], R59 ;  /* 0x0000003b0a007986 */ /* 0x0001e2000c10150c */
[----:B------:R-:W-:-:S02]  /*bc50*/  LEA.HI.X.SX32 R7, R75, R67, 0x1, P4 ;  /* 0x000000434b077211 */ /* 0x000fc400020f0eff */
[----:B------:R-:W-:Y:S01]  /*bc60*/  LEA.HI.X.SX32 R9, R9, R67, 0x1, P5 ;  /* 0x0000004309097211 */ /* 0x000fe200028f0eff */
[----:B------:R-:W2:Y:S01]  /*bc70*/  LDC R15, c[0x0][0x278] ;  /* 0x00009e00ff0f7b82 */ /* 0x000ea20000000800 */
[----:B----4-:R-:W-:Y:S01]  /*bc80*/  IMAD R17, R17, 0xd4, RZ ;  /* 0x000000d411117824 */ /* 0x010fe200078e02ff */
[----:B------:R4:W-:Y:S01]  /*bc90*/  STG.E.U16 desc[UR12][R4.64], R20 ;  /* 0x0000001404007986 */ /* 0x0009e2000c10150c */
[----:B------:R-:W-:-:S03]  /*bca0*/  PRMT R18, R60, 0x7632, R18 ;  /* 0x000076323c127816 */ /* 0x000fc60000000012 */
[----:B------:R5:W-:Y:S02]  /*bcb0*/  STG.E.U16 desc[UR12][R6.64], R60 ;  /* 0x0000003c06007986 */ /* 0x000be4000c10150c */
[----:B------:R-:W2:Y:S01]  /*bcc0*/  LDC R0, c[0x0][0x278] ;  /* 0x00009e00ff007b82 */ /* 0x000ea20000000800 */
[----:B---3--:R-:W-:Y:S01]  /*bcd0*/  IMAD R13, R13, 0xda, RZ ;  /* 0x000000da0d0d7824 */ /* 0x008fe200078e02ff */
[-C--:B0-----:R-:W-:Y:S01]  /*bce0*/  IADD3 R10, P6, R17, R66.reuse, RZ ;  /* 0x00000042110a7210 */ /* 0x081fe20007fde0ff */
[----:B------:R0:W-:Y:S01]  /*bcf0*/  STG.E.U16 desc[UR12][R8.64], R18 ;  /* 0x0000001208007986 */ /* 0x0001e2000c10150c */
[----:B----4-:R-:W-:Y:S01]  /*bd00*/  IMAD R5, R69, 0x6b, RZ ;  /* 0x0000006b45057824 */ /* 0x010fe200078e02ff */
[----:B------:R-:W-:-:S03]  /*bd10*/  IADD3 R4, P5, R19, R66, RZ ;  /* 0x0000004213047210 */ /* 0x000fc60007fbe0ff */
[----:B------:R-:W3:Y:S01]  /*bd20*/  LDC R16, c[0x0][0x278] ;  /* 0x00009e00ff107b82 */ /* 0x000ee20000000800 */
[----:B-1----:R-:W-:Y:S01]  /*bd30*/  IMAD R33, R14, 0xd8, RZ ;  /* 0x000000d80e217824 */ /* 0x002fe200078e02ff */
[-C--:B------:R-:W-:Y:S02]  /*bd40*/  LEA.HI.X.SX32 R11, R93, R67.reuse, 0x1, P6 ;  /* 0x000000435d0b7211 */ /* 0x080fe400030f0eff */
[-C--:B------:R-:W-:Y:S02]  /*bd50*/  LEA.HI.X.SX32 R5, R5, R67.reuse, 0x1, P5 ;  /* 0x0000004305057211 */ /* 0x080fe400028f0eff */
[-C--:B-----5:R-:W-:Y:S01]  /*bd60*/  IADD3 R6, P4, R33, R66.reuse, RZ ;  /* 0x0000004221067210 */ /* 0x0a0fe20007f9e0ff */
[----:B------:R1:W-:Y:S01]  /*bd70*/  STG.E.U16 desc[UR12][R10.64], R61 ;  /* 0x0000003d0a007986 */ /* 0x0003e2000c10150c */
[----:B------:R-:W4:Y:S01]  /*bd80*/  LDC R12, c[0x0][0x278] ;  /* 0x00009e00ff0c7b82 */ /* 0x000f220000000800 */
[----:B0-----:R-:W-:Y:S01]  /*bd90*/  IADD3 R8, P5, R13, R66, RZ ;  /* 0x000000420d087210 */ /* 0x001fe20007fbe0ff */
[----:B------:R-:W-:Y:S01]  /*bda0*/  IMAD R9, R69, 0x6d, RZ ;  /* 0x0000006d45097824 */ /* 0x000fe200078e02ff */
[----:B------:R-:W-:Y:S01]  /*bdb0*/  LEA.HI.X.SX32 R7, R79, R67, 0x1, P4 ;  /* 0x000000434f077211 */ /* 0x000fe200020f0eff */
[----:B--2---:R-:W-:Y:S01]  /*bdc0*/  IMAD R15, R15, 0xdc, RZ ;  /* 0x000000dc0f0f7824 */ /* 0x004fe200078e02ff */
[----:B------:R-:W-:-:S02]  /*bdd0*/  PRMT R18, R62, 0x7632, R18 ;  /* 0x000076323e127816 */ /* 0x000fc40000000012 */
[----:B------:R-:W-:Y:S01]  /*bde0*/  LEA.HI.X.SX32 R9, R9, R67, 0x1, P5 ;  /* 0x0000004309097211 */ /* 0x000fe200028f0eff */
[----:B------:R-:W0:Y:S01]  /*bdf0*/  LDC R13, c[0x0][0x278] ;  /* 0x00009e00ff0d7b82 */ /* 0x000e220000000800 */
[----:B------:R-:W-:Y:S01]  /*be00*/  IMAD R19, R0, 0xde, RZ ;  /* 0x000000de00137824 */ /* 0x000fe200078e02ff */
[----:B------:R-:W-:Y:S02]  /*be10*/  PRMT R20, R63, 0x7632, R20 ;  /* 0x000076323f147816 */ /* 0x000fe40000000014 */
[----:B-1----:R-:W-:Y:S02]  /*be20*/  PRMT R11, R61, 0x7632, R11 ;  /* 0x000076323d0b7816 */ /* 0x002fe4000000000b */
[----:B------:R-:W-:Y:S02]  /*be30*/  IADD3 R10, P6, R15, R66, RZ ;  /* 0x000000420f0a7210 */ /* 0x000fe40007fde0ff */
[----:B------:R-:W1:Y:S01]  /*be40*/  LDC R17, c[0x0][0x278] ;  /* 0x00009e00ff117b82 */ /* 0x000e620000000800 */
[----:B------:R2:W-:Y:S01]  /*be50*/  STG.E.U16 desc[UR12][R4.64], R11 ;  /* 0x0000000b04007986 */ /* 0x0005e2000c10150c */
[----:B---3--:R-:W-:-:S03]  /*be60*/  IMAD R33, R16, 0xe0, RZ ;  /* 0x000000e010217824 */ /* 0x008fc600078e02ff */
[----:B------:R4:W-:Y:S03]  /*be70*/  STG.E.U16 desc[UR12][R6.64], R62 ;  /* 0x0000003e06007986 */ /* 0x0009e6000c10150c */
[----:B------:R-:W3:Y:S01]  /*be80*/  LDC R14, c[0x0][0x278] ;  /* 0x00009e00ff0e7b82 */ /* 0x000ee20000000800 */
[----:B------:R5:W-:Y:S01]  /*be90*/  STG.E.U16 desc[UR12][R8.64], R18 ;  /* 0x0000001208007986 */ /* 0x000be2000c10150c */
[----:B--2---:R-:W-:Y:S01]  /*bea0*/  IMAD R5, R69, 0x6f, RZ ;  /* 0x0000006f45057824 */ /* 0x004fe200078e02ff */
[-C--:B------:R-:W-:Y:S02]  /*beb0*/  IADD3 R4, P5, R19, R66.reuse, RZ ;  /* 0x0000004213047210 */ /* 0x080fe40007fbe0ff */
[-C--:B------:R-:W-:Y:S01]  /*bec0*/  LEA.HI.X.SX32 R11, R81, R67.reuse, 0x1, P6 ;  /* 0x00000043510b7211 */ /* 0x080fe200030f0eff */
[----:B----4-:R-:W-:Y:S01]  /*bed0*/  IMAD R7, R12, 0xe2, RZ ;  /* 0x000000e20c077824 */ /* 0x010fe200078e02ff */
[-C--:B------:R-:W-:Y:S01]  /*bee0*/  IADD3 R6, P4, R33, R66.reuse, RZ ;  /* 0x0000004221067210 */ /* 0x080fe20007f9e0ff */
[----:B------:R-:W2:Y:S01]  /*bef0*/  LDC R0, c[0x0][0x278] ;  /* 0x00009e00ff007b82 */ /* 0x000ea20000000800 */
[-C--:B------:R-:W-:Y:S01]  /*bf00*/  LEA.HI.X.SX32 R5, R5, R67.reuse, 0x1, P5 ;  /* 0x0000004305057211 */ /* 0x080fe200028f0eff */
[----:B-----5:R-:W-:Y:S01]  /*bf10*/  IMAD R9, R69, 0x71, RZ ;  /* 0x0000007145097824 */ /* 0x020fe200078e02ff */
[----:B------:R-:W-:Y:S01]  /*bf20*/  IADD3 R8, P5, R7, R66, RZ ;  /* 0x0000004207087210 */ /* 0x000fe20007fbe0ff */
[----:B------:R4:W-:Y:S01]  /*bf30*/  STG.E.U16 desc[UR12][R10.64], R63 ;  /* 0x0000003f0a007986 */ /* 0x0009e2000c10150c */
[-C--:B------:R-:W-:Y:S01]  /*bf40*/  LEA.HI.X.SX32 R7, R73, R67.reuse, 0x1, P4 ;  /* 0x0000004349077211 */ /* 0x080fe200020f0eff */
[----:B-1----:R-:W-:Y:S01]  /*bf50*/  IMAD R17, R17, 0xe4, RZ ;  /* 0x000000e411117824 */ /* 0x002fe200078e02ff */
[----:B------:R-:W-:Y:S01]  /*bf60*/  LEA.HI.X.SX32 R9, R9, R67, 0x1, P5 ;  /* 0x0000004309097211 */ /* 0x000fe200028f0eff */
[----:B------:R-:W1:Y:S01]  /*bf70*/  LDC R16, c[0x0][0x278] ;  /* 0x00009e00ff107b82 */ /* 0x000e620000000800 */
[----:B------:R0:W-:Y:S01]  /*bf80*/  STG.E.U16 desc[UR12][R4.64], R20 ;  /* 0x0000001404007986 */ /* 0x0001e2000c10150c */
[----:B------:R-:W-:-:S03]  /*bf90*/  PRMT R12, R28, 0x7632, R12 ;  /* 0x000076321c0c7816 */ /* 0x000fc6000000000c */
[----:B------:R-:W-:Y:S01]  /*bfa0*/  STG.E.U16 desc[UR12][R6.64], R28 ;  /* 0x0000001c06007986 */ /* 0x000fe2000c10150c */
[----:B---3--:R-:W-:Y:S02]  /*bfb0*/  IMAD R33, R14, 0xe8, RZ ;  /* 0x000000e80e217824 */ /* 0x008fe400078e02ff */
[----:B------:R-:W3:Y:S01]  /*bfc0*/  LDC R15, c[0x0][0x278] ;  /* 0x00009e00ff0f7b82 */ /* 0x000ee20000000800 */
[----:B------:R5:W-:Y:S01]  /*bfd0*/  STG.E.U16 desc[UR12][R8.64], R12 ;  /* 0x0000000c08007986 */ /* 0x000be2000c10150c */
[----:B----4-:R-:W-:Y:S01]  /*bfe0*/  IADD3 R10, P6, R17, R66, RZ ;  /* 0x00000042110a7210 */ /* 0x010fe20007fde0ff */
[----:B0-----:R-:W-:-:S03]  /*bff0*/  IMAD R5, R13, 0xe6, RZ ;  /* 0x000000e60d057824 */ /* 0x001fc600078e02ff */
[----:B------:R-:W-:Y:S01]  /*c000*/  LEA.HI.X.SX32 R11, R77, R67, 0x1, P6 ;  /* 0x000000434d0b7211 */ /* 0x000fe200030f0eff */
[----:B------:R-:W-:Y:S01]  /*c010*/  IMAD R13, R69, 0x73, RZ ;  /* 0x00000073450d7824 */ /* 0x000fe200078e02ff */
[----:B------:R-:W0:Y:S01]  /*c020*/  LDC R18, c[0x0][0x278] ;  /* 0x00009e00ff127b82 */ /* 0x000e220000000800 */
[----:B--2---:R-:W-:Y:S02]  /*c030*/  IMAD R35, R0, 0xea, RZ ;  /* 0x000000ea00237824 */ /* 0x004fe400078e02ff */
[----:B------:R2:W-:Y:S01]  /*c040*/  STG.E.U16 desc[UR12][R10.64], R29 ;  /* 0x0000001d0a007986 */ /* 0x0005e2000c10150c */
[----:B-----5:R-:W-:-:S03]  /*c050*/  IADD3 R8, P5, R5, R66, RZ ;  /* 0x0000004205087210 */ /* 0x020fc60007fbe0ff */
[----:B------:R-:W4:Y:S01]  /*c060*/  LDS.128 R4, [R89] ;  /* 0x0000000059047984 */ /* 0x000f220000000c00 */
[----:B------:R-:W5:Y:S01]  /*c070*/  LDC R17, c[0x0][0x278] ;  /* 0x00009e00ff117b82 */ /* 0x000f620000000800 */
[----:B------:R-:W-:Y:S01]  /*c080*/  LEA.HI.X.SX32 R9, R13, R67, 0x1, P5 ;  /* 0x000000430d097211 */ /* 0x000fe200028f0eff */
[----:B------:R-:W-:Y:S01]  /*c090*/  IMAD R13, R69, 0x75, RZ ;  /* 0x00000075450d7824 */ /* 0x000fe200078e02ff */
[----:B------:R-:W-:-:S03]  /*c0a0*/  IADD3 R12, P5, R35, R66, RZ ;  /* 0x00000042230c7210 */ /* 0x000fc60007fbe0ff */
[----:B------:R1:W-:Y:S01]  /*c0b0*/  STG.E.U16 desc[UR12][R8.64], R22 ;  /* 0x0000001608007986 */ /* 0x0003e2000c10150c */
[-C--:B--2---:R-:W-:Y:S01]  /*c0c0*/  IADD3 R10, P4, R33, R66.reuse, RZ ;  /* 0x00000042210a7210 */ /* 0x084fe20007f9e0ff */
[----:B------:R-:W2:Y:S01]  /*c0d0*/  LDC R19, c[0x0][0x278] ;  /* 0x00009e00ff137b82 */ /* 0x000ea20000000800 */
[----:B---3--:R-:W-:Y:S01]  /*c0e0*/  IMAD R15, R15, 0xec, RZ ;  /* 0x000000ec0f0f7824 */ /* 0x008fe200078e02ff */
[-C--:B------:R-:W-:Y:S02]  /*c0f0*/  LEA.HI.X.SX32 R13, R13, R67.reuse, 0x1, P5 ;  /* 0x000000430d0d7211 */ /* 0x080fe400028f0eff */
[----:B------:R-:W-:Y:S01]  /*c100*/  LEA.HI.X.SX32 R11, R25, R67, 0x1, P4 ;  /* 0x00000043190b7211 */ /* 0x000fe200020f0eff */
[----:B-1----:R-:W-:Y:S01]  /*c110*/  IMAD R25, R16, 0xee, RZ ;  /* 0x000000ee10197824 */ /* 0x002fe200078e02ff */
[-C--:B------:R-:W-:Y:S02]  /*c120*/  IADD3 R14, P6, R15, R66.reuse, RZ ;  /* 0x000000420f0e7210 */ /* 0x080fe40007fde0ff */
[----:B------:R-:W1:Y:S01]  /*c130*/  LDC R0, c[0x0][0x278] ;  /* 0x00009e00ff007b82 */ /* 0x000e620000000800 */
[----:B------:R0:W-:Y:S01]  /*c140*/  STG.E.U16 desc[UR12][R10.64], R30 ;  /* 0x0000001e0a007986 */ /* 0x0001e2000c10150c */
[----:B------:R-:W-:Y:S01]  /*c150*/  IMAD R9, R69, 0x77, RZ ;  /* 0x0000007745097824 */ /* 0x000fe200078e02ff */
[----:B------:R-:W-:-:S02]  /*c160*/  IADD3 R8, P4, R25, R66, RZ ;  /* 0x0000004219087210 */ /* 0x000fc40007f9e0ff */
[-C--:B------:R-:W-:Y:S01]  /*c170*/  LEA.HI.X.SX32 R15, R27, R67.reuse, 0x1, P6 ;  /* 0x000000431b0f7211 */ /* 0x080fe200030f0eff */
[----:B------:R3:W-:Y:S01]  /*c180*/  STG.E.U16 desc[UR12][R12.64], R24 ;  /* 0x000000180c007986 */ /* 0x0007e2000c10150c */
[----:B------:R-:W-:Y:S01]  /*c190*/  LEA.HI.X.SX32 R9, R9, R67, 0x1, P4 ;  /* 0x0000004309097211 */ /* 0x000fe200020f0eff */
[----:B------:R-:W4:Y:S01]  /*c1a0*/  LDC R16, c[0x0][0x278] ;  /* 0x00009e00ff107b82 */ /* 0x000f220000000800 */
[----:B-----5:R-:W-:Y:S01]  /*c1b0*/  IMAD R17, R17, 0xf0, RZ ;  /* 0x000000f011117824 */ /* 0x020fe200078e02ff */
[----:B------:R5:W-:Y:S01]  /*c1c0*/  STG.E.U16 desc[UR12][R14.64], R31 ;  /* 0x0000001f0e007986 */ /* 0x000be2000c10150c */
[----:B0-----:R-:W-:-:S03]  /*c1d0*/  IMAD R11, R18, 0xf2, RZ ;  /* 0x000000f2120b7824 */ /* 0x001fc600078e02ff */
[-C--:B------:R-:W-:Y:S01]  /*c1e0*/  IADD3 R10, P5, R17, R66.reuse, RZ ;  /* 0x00000042110a7210 */ /* 0x080fe20007fbe0ff */
[----:B------:R0:W-:Y:S01]  /*c1f0*/  STG.E.U16 desc[UR12][R8.64], R26 ;  /* 0x0000001a08007986 */ /* 0x0001e2000c10150c */
[----:B------:R-:W4:Y:S01]  /*c200*/  LDC R20, c[0x0][0x278] ;  /* 0x00009e00ff147b82 */ /* 0x000f220000000800 */
[----:B--2---:R-:W-:Y:S01]  /*c210*/  IMAD R19, R19, 0xf4, RZ ;  /* 0x000000f413137824 */ /* 0x004fe200078e02ff */
[-C--:B---3--:R-:W-:Y:S01]  /*c220*/  IADD3 R12, P4, R11, R66.reuse, RZ ;  /* 0x000000420b0c7210 */ /* 0x088fe20007f9e0ff */
[----:B------:R-:W-:Y:S01]  /*c230*/  IMAD R13, R69, 0x79, RZ ;  /* 0x00000079450d7824 */ /* 0x000fe200078e02ff */
[-C--:B------:R-:W-:Y:S02]  /*c240*/  LEA.HI.X.SX32 R11, R23, R67.reuse, 0x1, P5 ;  /* 0x00000043170b7211 */ /* 0x080fe400028f0eff */
[----:B-----5:R-:W-:Y:S02]  /*c250*/  IADD3 R14, P5, R19, R66, RZ ;  /* 0x00000042130e7210 */ /* 0x020fe40007fbe0ff */
[----:B------:R-:W2:Y:S01]  /*c260*/  LDC R22, c[0x0][0x278] ;  /* 0x00009e00ff167b82 */ /* 0x000ea20000000800 */
[----:B-1----:R-:W-:Y:S01]  /*c270*/  IMAD R17, R0, 0xf6, RZ ;  /* 0x000000f600117824 */ /* 0x002fe200078e02ff */
[-C--:B------:R-:W-:Y:S01]  /*c280*/  LEA.HI.X.SX32 R13, R13, R67.reuse, 0x1, P4 ;  /* 0x000000430d0d7211 */ /* 0x080fe200020f0eff */
[----:B0-----:R-:W-:Y:S01]  /*c290*/  IMAD R9, R69, 0x7b, RZ ;  /* 0x0000007b45097824 */ /* 0x001fe200078e02ff */
[----:B----4-:R-:W-:Y:S01]  /*c2a0*/  PRMT R24, R4, 0x7632, R24 ;  /* 0x0000763204187816 */ /* 0x010fe20000000018 */
[----:B------:R0:W-:Y:S01]  /*c2b0*/  STG.E.U16 desc[UR12][R10.64], R4 ;  /* 0x000000040a007986 */ /* 0x0001e2000c10150c */
[----:B------:R-:W-:-:S02]  /*c2c0*/  LEA.HI.X.SX32 R15, R37, R67, 0x1, P5 ;  /* 0x00000043250f7211 */ /* 0x000fc400028f0eff */
[----:B------:R-:W1:Y:S01]  /*c2d0*/  LDC R18, c[0x0][0x278] ;  /* 0x00009e00ff127b82 */ /* 0x000e620000000800 */
[----:B------:R-:W-:Y:S01]  /*c2e0*/  IMAD R19, R16, 0xf8, RZ ;  /* 0x000000f810137824 */ /* 0x000fe200078e02ff */
[-C--:B------:R-:W-:Y:S01]  /*c2f0*/  IADD3 R8, P4, R17, R66.reuse, RZ ;  /* 0x0000004211087210 */ /* 0x080fe20007f9e0ff */
[----:B------:R3:W-:Y:S01]  /*c300*/  STG.E.U16 desc[UR12][R12.64], R24 ;  /* 0x000000180c007986 */ /* 0x0007e2000c10150c */
[----:B------:R-:W-:Y:S01]  /*c310*/  IMAD R17, R69, 0x7d, RZ ;  /* 0x0000007d45117824 */ /* 0x000fe200078e02ff */
[----:B------:R-:W-:Y:S01]  /*c320*/  PRMT R0, R5, 0x7632, R0 ;  /* 0x0000763205007816 */ /* 0x000fe20000000000 */
[----:B------:R-:W-:Y:S01]  /*c330*/  IMAD R69, R69, 0x7f, RZ ;  /* 0x0000007f45457824 */ /* 0x000fe200078e02ff */
[----:B------:R1:W-:Y:S01]  /*c340*/  STG.E.U16 desc[UR12][R14.64], R5 ;  /* 0x000000050e007986 */ /* 0x0003e2000c10150c */
[----:B------:R-:W-:Y:S01]  /*c350*/  IMAD R23, R20, 0xfa, RZ ;  /* 0x000000fa14177824 */ /* 0x000fe200078e02ff */
[----:B0-----:R-:W-:Y:S02]  /*c360*/  IADD3 R10, P5, R19, R66, RZ ;  /* 0x00000042130a7210 */ /* 0x001fe40007fbe0ff */
[----:B------:R-:W-:-:S02]  /*c370*/  LEA.HI.X.SX32 R9, R9, R67, 0x1, P4 ;  /* 0x0000004309097211 */ /* 0x000fc400020f0eff */
[-C--:B------:R-:W-:Y:S02]  /*c380*/  LEA.HI.X.SX32 R11, R21, R67.reuse, 0x1, P5 ;  /* 0x00000043150b7211 */ /* 0x080fe400028f0eff */
[-C--:B---3--:R-:W-:Y:S01]  /*c390*/  IADD3 R12, P4, R23, R66.reuse, RZ ;  /* 0x00000042170c7210 */ /* 0x088fe20007f9e0ff */
[----:B--2---:R-:W-:Y:S01]  /*c3a0*/  IMAD R13, R22, 0xfc, RZ ;  /* 0x000000fc160d7824 */ /* 0x004fe200078e02ff */
[----:B------:R0:W-:Y:S04]  /*c3b0*/  STG.E.U16 desc[UR12][R8.64], R0 ;  /* 0x0000000008007986 */ /* 0x0001e8000c10150c */
[----:B------:R-:W-:Y:S01]  /*c3c0*/  IADD3 R4, P5, R13, R66, RZ ;  /* 0x000000420d047210 */ /* 0x000fe20007fbe0ff */
[----:B------:R2:W-:Y:S01]  /*c3d0*/  STG.E.U16 desc[UR12][R10.64], R6 ;  /* 0x000000060a007986 */ /* 0x0005e2000c10150c */
[-C--:B------:R-:W-:Y:S01]  /*c3e0*/  LEA.HI.X.SX32 R13, R17, R67.reuse, 0x1, P4 ;  /* 0x00000043110d7211 */ /* 0x080fe200020f0eff */
[----:B-1----:R-:W-:Y:S01]  /*c3f0*/  IMAD R15, R18, 0xfe, RZ ;  /* 0x000000fe120f7824 */ /* 0x002fe200078e02ff */
[----:B------:R-:W-:-:S02]  /*c400*/  LEA.HI.X.SX32 R5, R3, R67, 0x1, P5 ;  /* 0x0000004303057211 */ /* 0x000fc400028f0eff */
[----:B------:R-:W-:Y:S02]  /*c410*/  FSEL R3, R64, -INF , P3 ;  /* 0xff80000040037808 */ /* 0x000fe40001800000 */
[----:B------:R-:W-:Y:S02]  /*c420*/  IADD3 R14, P4, R15, R66, RZ ;  /* 0x000000420f0e7210 */ /* 0x000fe40007f9e0ff */
[----:B0-----:R-:W-:Y:S01]  /*c430*/  PRMT R9, R6, 0x7632, R9 ;  /* 0x0000763206097816 */ /* 0x001fe20000000009 */
[----:B------:R-:W-:Y:S01]  /*c440*/  FFMA R86, R3, 0.69314718246459960938, R230 ;  /* 0x3f31721803567823 */ /* 0x000fe200000000e6 */
[----:B------:R-:W-:Y:S02]  /*c450*/  LEA.HI.X.SX32 R15, R69, R67, 0x1, P4 ;  /* 0x00000043450f7211 */ /* 0x000fe400020f0eff */
[----:B--2---:R-:W-:Y:S01]  /*c460*/  PRMT R11, R7, 0x7632, R11 ;  /* 0x00007632070b7816 */ /* 0x004fe2000000000b */
[----:B------:R-:W-:Y:S01]  /*c470*/  STG.E.U16 desc[UR12][R12.64], R9 ;  /* 0x000000090c007986 */ /* 0x000fe2000c10150c */
[----:B------:R-:W-:-:S03]  /*c480*/  SHF.L.U32 R0, R228, 0x1, RZ ;  /* 0x00000001e4007819 */ /* 0x000fc600000006ff */
[----:B------:R0:W-:Y:S01]  /*c490*/  STG.E.U16 desc[UR12][R4.64], R7 ;  /* 0x0000000704007986 */ /* 0x0001e2000c10150c */
[----:B------:R-:W-:Y:S01]  /*c4a0*/  LOP3.LUT R3, R0, 0x1f8, RZ, 0xc0, !PT ;  /* 0x000001f800037812 */ /* 0x000fe200078ec0ff */
[C---:B------:R-:W-:Y:S02]  /*c4b0*/  IMAD.HI R0, R226.reuse, 0x4, RZ ;  /* 0x00000004e2007827 */ /* 0x040fe400078e02ff */
[----:B------:R-:W-:Y:S01]  /*c4c0*/  STG.E.U16 desc[UR12][R14.64], R11 ;  /* 0x0000000b0e007986 */ /* 0x000fe2000c10150c */
[----:B------:R-:W-:Y:S01]  /*c4d0*/  BAR.SYNC.DEFER_BLOCKING 0x0 ;  /* 0x0000000000007b1d */ /* 0x000fe20000010000 */
[----:B0-----:R-:W-:-:S07]  /*c4e0*/  SHF.L.U32 R5, R226, 0x2, RZ ;  /* 0x00000002e2057819 */ /* 0x001fce00000006ff */
[----:B------:R-:W0:Y:S01]  /*c4f0*/  LDC.64 R8, c[0x0][0x230] ;  /* 0x00008c00ff087b82 */ /* 0x000e220000000a00 */
[----:B------:R-:W-:Y:S04]  /*c500*/  STS.64 [R3+UR8], R86 ;  /* 0x0000005603007988 */ /* 0x000fe80008000a08 */
[----:B------:R-:W-:Y:S03]  /*c510*/  STS.64 [R3+UR8+0x200], R168 ;  /* 0x000200a803007988 */ /* 0x000fe60008000a08 */
[----:B------:R-:W-:Y:S01]  /*c520*/  BAR.SYNC.DEFER_BLOCKING 0x0 ;  /* 0x0000000000007b1d */ /* 0x000fe20000010000 */
[----:B0-----:R-:W-:-:S04]  /*c530*/  IADD3 R4, P0, P1, R5, UR6, R8 ;  /* 0x0000000605047c10 */ /* 0x001fc8000f91e008 */
[----:B------:R-:W-:Y:S01]  /*c540*/  IADD3.X R5, R0, UR5, R9, P0, P1 ;  /* 0x0000000500057c10 */ /* 0x000fe200087e2409 */
[----:B------:R-:W0:Y:S04]  /*c550*/  LDS R7, [R2] ;  /* 0x0000000002077984 */ /* 0x000e280000000800 */
[----:B0-----:R-:W-:Y:S01]  /*c560*/  STG.E desc[UR12][R4.64], R7 ;  /* 0x0000000704007986 */ /* 0x001fe2000c10190c */
[----:B------:R-:W-:Y:S05]  /*c570*/  EXIT ;  /* 0x000000000000794d */ /* 0x000fea0003800000 */
.L_x_2:
[----:B------:R-:W-:-:S00]  /*c580*/  BRA `(.L_x_2) ;  /* 0xfffffffc00fc7947 */ /* 0x000fc0000383ffff */
[----:B------:R-:W-:-:S00]  /*c590*/  NOP ;  /* 0x0000000000007918 */ /* 0x000fc00000000000 */
        /* <DEDUP_REMOVED lines=14> */
.L_x_3:


//--------------------- .nv.global.init           --------------------------
	.section	.nv.global.init,"aw",@progbits
.nv.global.init:
	.type		_$_str,@object
	.size		_$_str,(.L_0 - _$_str)
_$_str:
        /*0000*/ 	.byte	0x5f, 0x5f, 0x43, 0x55, 0x44, 0x41, 0x5f, 0x46, 0x54, 0x5a, 0x00
.L_0:


//--------------------- .nv.shared.attn_fwd       --------------------------
	.section	.nv.shared.attn_fwd,"aw",@nobits
	.sectionflags	@""
	.align	16
	.zero		1024


//--------------------- .nv.shared.reserved.0     --------------------------
	.section	.nv.shared.reserved.0,"aw",@nobits
	.weak		__nv_reservedSMEM_offset_0_alias
	.size		__nv_reservedSMEM_offset_0_alias, 0, 0
	.other		__nv_reservedSMEM_offset_0_alias,@"STO_CUDA_RESERVED_SHARED STV_DEFAULT"
__nv_reservedSMEM_offset_0_alias:
	.zero		0


//--------------------- .nv.constant0.attn_fwd    --------------------------
	.section	.nv.constant0.attn_fwd,"a",@progbits
	.sectionflags	@""
	.align	4
.nv.constant0.attn_fwd:
	.zero		664


//--------------------- SYMBOLS --------------------------

	.type		.nv.reservedSmem.offset0,@object
	.size		.nv.reservedSmem.offset0,0x4
